// auto-generated by cutlass_sweep.gemm — config: {"arch": "sm_90", "cluster_m": 1, "cluster_n": 1, "dtype": "bf16", "dtype_b": "bf16", "layout": "nt", "stages": 0, "tile_k": 256, "tile_m": 128, "tile_n": 32}
#include "cutlass/cutlass.h"
#include "cutlass/gemm/collective/collective_builder.hpp"
#include "cutlass/gemm/device/gemm_universal_adapter.h"
#include "cutlass/gemm/kernel/gemm_universal.hpp"
#include "cutlass/epilogue/collective/collective_builder.hpp"

using ElemA = cutlass::bfloat16_t;
using ElemB = cutlass::bfloat16_t;
using ElemCD = cutlass::bfloat16_t;
using Acc  = float;
using TileShape    = cute::Shape<cute::_128, cute::_32, cute::_256>;
using ClusterShape = cute::Shape<cute::_1, cute::_1, cute::_1>;

using CollectiveEpilogue = typename cutlass::epilogue::collective::CollectiveBuilder<
    cutlass::arch::Sm90, cutlass::arch::OpClassTensorOp,
    TileShape, ClusterShape,
    cutlass::epilogue::collective::EpilogueTileAuto,
    Acc, Acc,
    ElemCD, cutlass::layout::RowMajor, 128 / cutlass::sizeof_bits<ElemCD>::value,
    ElemCD, cutlass::layout::RowMajor, 128 / cutlass::sizeof_bits<ElemCD>::value,
    cutlass::epilogue::collective::EpilogueScheduleAuto
  >::CollectiveOp;

using CollectiveMainloop = typename cutlass::gemm::collective::CollectiveBuilder<
    cutlass::arch::Sm90, cutlass::arch::OpClassTensorOp,
    ElemA, cutlass::layout::RowMajor, 128 / cutlass::sizeof_bits<ElemA>::value,
    ElemB, cutlass::layout::ColumnMajor, 128 / cutlass::sizeof_bits<ElemB>::value,
    Acc,
    TileShape, ClusterShape,
    cutlass::gemm::collective::StageCountAutoCarveout<static_cast<int>(sizeof(typename CollectiveEpilogue::SharedStorage))>,
    cutlass::gemm::collective::KernelScheduleAuto
  >::CollectiveOp;

using GemmKernel = cutlass::gemm::kernel::GemmUniversal<
    cute::Shape<int,int,int,int>,
    CollectiveMainloop,
    CollectiveEpilogue
>;
using Gemm = cutlass::gemm::device::GemmUniversalAdapter<GemmKernel>;

// Force the device kernel symbol into the cubin without needing a host main.
auto* _anchor = &cutlass::device_kernel<GemmKernel>;


// ===== COMPILED SASS (sm_90a) =====

	.target	sm_90a

	.elftype	@"ET_EXEC"


//--------------------- .note.nv.tkinfo           --------------------------
	.section	.note.nv.tkinfo,"",@"SHT_NOTE"
	.sectionflags	@"SHF_NOTE_NV_TKINFO"
	.tkinfo
        /*0018*/ 	.word	0x00000002
        /*0030*/ 	.string	""
        /*0030*/ 	.string	"ptxas"
        /*0030*/ 	.string	"Cuda compilation tools, release 13.0, V13.0.88"
        /*0030*/ 	.string	"Build cuda_13.0.r13.0/compiler.36424714_0"
        /*0030*/ 	.string	"-arch sm_90a -m 64 "



//--------------------- .note.nv.cuinfo           --------------------------
	.section	.note.nv.cuinfo,"",@"SHT_NOTE"
	.sectionflags	@"SHF_NOTE_NV_CUINFO"
        /*0018*/ 	.short	0x0002
        /*001a*/ 	.short	0x005a
        /*001c*/ 	.short	0x0082
	.zero		2


//--------------------- .nv.info                  --------------------------
	.section	.nv.info,"",@"SHT_CUDA_INFO"
	.align	4


	//----- nvinfo : EIATTR_REGCOUNT
	.align		4
        /*0000*/ 	.byte	0x04, 0x2f
        /*0002*/ 	.short	(.L_15 - .L_14)
	.align		4
.L_14:
        /*0004*/ 	.word	index@(_ZN7cutlass13device_kernelINS_4gemm6kernel13GemmUniversalIN4cute5tupleIJiiiiEEENS1_10collective13CollectiveMmaINS1_34MainloopSm90TmaGmmaWarpSpecializedILi2ENS5_IJNS4_1CILi1EEESB_SB_EEENS1_35KernelTmaWarpSpecializedCooperativeEEENS5_IJNSA_ILi128EEENSA_ILi32EEENSA_ILi256EEEEEENS_10bfloat16_tENS5_IJlSB_lEEESJ_SK_NS4_8TiledMMAINS4_8MMA_AtomIJNS4_4SM904GMMA27MMA_64x32x16_F32BF16BF16_SSILNSO_5MajorE0ELSQ_0ELNSO_7ScaleInE1ELSR_1EEEEEENS4_6LayoutINS5_IJNSA_ILi2EEESB_SB_EEENS5_IJSB_NSA_ILi0EEESX_EEEEENS5_IJNS4_10UnderscoreES10_S10_EEEEENS4_13SM90_TMA_LOADENS4_14ComposedLayoutINS4_7SwizzleILi3ELi4ELi3EEENS4_18smem_ptr_flag_bitsILi16EEENSU_INS5_IJNSA_ILi8EEENSA_ILi64EEEEEENS5_IJS1A_SB_EEEEEEEvNS4_8identityES13_S1E_vS1F_EENS_8epilogue10collective6detail29Sm90TmaWarpSpecializedAdapterINS1I_15DefaultEpilogueISJ_SK_SK_NS1H_6thread17LinearCombinationISJ_Li1EffLNS1M_9ScaleType4KindE0ELNS_15FloatRoundStyleE2ESJ_EENS1_15EpilogueDefaultEEEEEvvEEEEvNT_6ParamsE)
        /*0008*/ 	.word	0x000000a8


	//----- nvinfo : EIATTR_FRAME_SIZE
	.align		4
.L_15:
        /*000c*/ 	.byte	0x04, 0x11
        /*000e*/ 	.short	(.L_17 - .L_16)
	.align		4
.L_16:
        /*0010*/ 	.word	index@(_ZN7cutlass13device_kernelINS_4gemm6kernel13GemmUniversalIN4cute5tupleIJiiiiEEENS1_10collective13CollectiveMmaINS1_34MainloopSm90TmaGmmaWarpSpecializedILi2ENS5_IJNS4_1CILi1EEESB_SB_EEENS1_35KernelTmaWarpSpecializedCooperativeEEENS5_IJNSA_ILi128EEENSA_ILi32EEENSA_ILi256EEEEEENS_10bfloat16_tENS5_IJlSB_lEEESJ_SK_NS4_8TiledMMAINS4_8MMA_AtomIJNS4_4SM904GMMA27MMA_64x32x16_F32BF16BF16_SSILNSO_5MajorE0ELSQ_0ELNSO_7ScaleInE1ELSR_1EEEEEENS4_6LayoutINS5_IJNSA_ILi2EEESB_SB_EEENS5_IJSB_NSA_ILi0EEESX_EEEEENS5_IJNS4_10UnderscoreES10_S10_EEEEENS4_13SM90_TMA_LOADENS4_14ComposedLayoutINS4_7SwizzleILi3ELi4ELi3EEENS4_18smem_ptr_flag_bitsILi16EEENSU_INS5_IJNSA_ILi8EEENSA_ILi64EEEEEENS5_IJS1A_SB_EEEEEEEvNS4_8identityES13_S1E_vS1F_EENS_8epilogue10collective6detail29Sm90TmaWarpSpecializedAdapterINS1I_15DefaultEpilogueISJ_SK_SK_NS1H_6thread17LinearCombinationISJ_Li1EffLNS1M_9ScaleType4KindE0ELNS_15FloatRoundStyleE2ESJ_EENS1_15EpilogueDefaultEEEEEvvEEEEvNT_6ParamsE)
        /*0014*/ 	.word	0x00000000


	//----- nvinfo : EIATTR_MIN_STACK_SIZE
	.align		4
.L_17:
        /*0018*/ 	.byte	0x04, 0x12
        /*001a*/ 	.short	(.L_19 - .L_18)
	.align		4
.L_18:
        /*001c*/ 	.word	index@(_ZN7cutlass13device_kernelINS_4gemm6kernel13GemmUniversalIN4cute5tupleIJiiiiEEENS1_10collective13CollectiveMmaINS1_34MainloopSm90TmaGmmaWarpSpecializedILi2ENS5_IJNS4_1CILi1EEESB_SB_EEENS1_35KernelTmaWarpSpecializedCooperativeEEENS5_IJNSA_ILi128EEENSA_ILi32EEENSA_ILi256EEEEEENS_10bfloat16_tENS5_IJlSB_lEEESJ_SK_NS4_8TiledMMAINS4_8MMA_AtomIJNS4_4SM904GMMA27MMA_64x32x16_F32BF16BF16_SSILNSO_5MajorE0ELSQ_0ELNSO_7ScaleInE1ELSR_1EEEEEENS4_6LayoutINS5_IJNSA_ILi2EEESB_SB_EEENS5_IJSB_NSA_ILi0EEESX_EEEEENS5_IJNS4_10UnderscoreES10_S10_EEEEENS4_13SM90_TMA_LOADENS4_14ComposedLayoutINS4_7SwizzleILi3ELi4ELi3EEENS4_18smem_ptr_flag_bitsILi16EEENSU_INS5_IJNSA_ILi8EEENSA_ILi64EEEEEENS5_IJS1A_SB_EEEEEEEvNS4_8identityES13_S1E_vS1F_EENS_8epilogue10collective6detail29Sm90TmaWarpSpecializedAdapterINS1I_15DefaultEpilogueISJ_SK_SK_NS1H_6thread17LinearCombinationISJ_Li1EffLNS1M_9ScaleType4KindE0ELNS_15FloatRoundStyleE2ESJ_EENS1_15EpilogueDefaultEEEEEvvEEEEvNT_6ParamsE)
        /*0020*/ 	.word	0x00000000
.L_19:


//--------------------- .nv.compat                --------------------------
	.section	.nv.compat,"",@"SHT_CUDA_COMPAT_INFO"
	.align	4
        /*0000*/ 	.byte	0x02, 0x09, 0x01, 0x00, 0x02, 0x02, 0x04, 0x00, 0x02, 0x05, 0x05, 0x00, 0x03, 0x07, 0x01, 0x01
        /*0010*/ 	.byte	0x02, 0x03, 0x01, 0x00, 0x02, 0x06, 0x01, 0x00, 0x04, 0x0b, 0x08, 0x00, 0x00, 0x00, 0x00, 0x00
        /*0020*/ 	.byte	0x00, 0x00, 0x00, 0x00


//--------------------- .nv.info._ZN7cutlass13device_kernelINS_4gemm6kernel13GemmUniversalIN4cute5tupleIJiiiiEEENS1_10collective13CollectiveMmaINS1_34MainloopSm90TmaGmmaWarpSpecializedILi2ENS5_IJNS4_1CILi1EEESB_SB_EEENS1_35KernelTmaWarpSpecializedCooperativeEEENS5_IJNSA_ILi128EEENSA_ILi32EEENSA_ILi256EEEEEENS_10bfloat16_tENS5_IJlSB_lEEESJ_SK_NS4_8TiledMMAINS4_8MMA_AtomIJNS4_4SM904GMMA27MMA_64x32x16_F32BF16BF16_SSILNSO_5MajorE0ELSQ_0ELNSO_7ScaleInE1ELSR_1EEEEEENS4_6LayoutINS5_IJNSA_ILi2EEESB_SB_EEENS5_IJSB_NSA_ILi0EEESX_EEEEENS5_IJNS4_10UnderscoreES10_S10_EEEEENS4_13SM90_TMA_LOADENS4_14ComposedLayoutINS4_7SwizzleILi3ELi4ELi3EEENS4_18smem_ptr_flag_bitsILi16EEENSU_INS5_IJNSA_ILi8EEENSA_ILi64EEEEEENS5_IJS1A_SB_EEEEEEEvNS4_8identityES13_S1E_vS1F_EENS_8epilogue10collective6detail29Sm90TmaWarpSpecializedAdapterINS1I_15DefaultEpilogueISJ_SK_SK_NS1H_6thread17LinearCombinationISJ_Li1EffLNS1M_9ScaleType4KindE0ELNS_15FloatRoundStyleE2ESJ_EENS1_15EpilogueDefaultEEEEEvvEEEEvNT_6ParamsE --------------------------
	.section	.nv.info._ZN7cutlass13device_kernelINS_4gemm6kernel13GemmUniversalIN4cute5tupleIJiiiiEEENS1_10collective13CollectiveMmaINS1_34MainloopSm90TmaGmmaWarpSpecializedILi2ENS5_IJNS4_1CILi1EEESB_SB_EEENS1_35KernelTmaWarpSpecializedCooperativeEEENS5_IJNSA_ILi128EEENSA_ILi32EEENSA_ILi256EEEEEENS_10bfloat16_tENS5_IJlSB_lEEESJ_SK_NS4_8TiledMMAINS4_8MMA_AtomIJNS4_4SM904GMMA27MMA_64x32x16_F32BF16BF16_SSILNSO_5MajorE0ELSQ_0ELNSO_7ScaleInE1ELSR_1EEEEEENS4_6LayoutINS5_IJNSA_ILi2EEESB_SB_EEENS5_IJSB_NSA_ILi0EEESX_EEEEENS5_IJNS4_10UnderscoreES10_S10_EEEEENS4_13SM90_TMA_LOADENS4_14ComposedLayoutINS4_7SwizzleILi3ELi4ELi3EEENS4_18smem_ptr_flag_bitsILi16EEENSU_INS5_IJNSA_ILi8EEENSA_ILi64EEEEEENS5_IJS1A_SB_EEEEEEEvNS4_8identityES13_S1E_vS1F_EENS_8epilogue10collective6detail29Sm90TmaWarpSpecializedAdapterINS1I_15DefaultEpilogueISJ_SK_SK_NS1H_6thread17LinearCombinationISJ_Li1EffLNS1M_9ScaleType4KindE0ELNS_15FloatRoundStyleE2ESJ_EENS1_15EpilogueDefaultEEEEEvvEEEEvNT_6ParamsE,"",@"SHT_CUDA_INFO"
	.sectionflags	@""
	.align	4


	//----- nvinfo : EIATTR_CUDA_API_VERSION
	.align		4
        /*0000*/ 	.byte	0x04, 0x37
        /*0002*/ 	.short	(.L_21 - .L_20)
.L_20:
        /*0004*/ 	.word	0x00000082


	//----- nvinfo : EIATTR_KPARAM_INFO
	.align		4
.L_21:
        /*0008*/ 	.byte	0x04, 0x17
        /*000a*/ 	.short	(.L_23 - .L_22)
.L_22:
        /*000c*/ 	.word	0x00000000
        /*0010*/ 	.short	0x0000
        /*0012*/ 	.short	0x0070
        /*0014*/ 	.byte	0x00, 0xf0, 0x01, 0x10


	//----- nvinfo : EIATTR_SPARSE_MMA_MASK
	.align		4
.L_23:
        /*0018*/ 	.byte	0x03, 0x50
        /*001a*/ 	.short	0x0000


	//----- nvinfo : EIATTR_MAXREG_COUNT
	.align		4
        /*001c*/ 	.byte	0x03, 0x1b
        /*001e*/ 	.short	0x00a8


	//----- nvinfo : EIATTR_NUM_BARRIERS
	.align		4
        /*0020*/ 	.byte	0x02, 0x4c
        /*0022*/ 	.byte	0x01
	.zero		1


	//----- nvinfo : EIATTR_EXTERNS
	.align		4
        /*0024*/ 	.byte	0x04, 0x0f
        /*0026*/ 	.short	(.L_25 - .L_24)


	//   ....[0]....
	.align		4
.L_24:
        /*0028*/ 	.word	index@(__assertfail)


	//----- nvinfo : EIATTR_MERCURY_ISA_VERSION
	.align		4
.L_25:
        /*002c*/ 	.byte	0x03, 0x5f
        /*002e*/ 	.short	0x0101


	//----- nvinfo : EIATTR_INT_WARP_WIDE_INSTR_OFFSETS
	.align		4
        /*0030*/ 	.byte	0x04, 0x31
        /*0032*/ 	.short	(.L_27 - .L_26)


	//   ....[0]....
.L_26:
        /*0034*/ 	.word	0x000003a0


	//   ....[1]....
        /*0038*/ 	.word	0x000003b0


	//   ....[2]....
        /*003c*/ 	.word	0x000004a0


	//----- nvinfo : EIATTR_COOP_GROUP_MASK_REGIDS
	.align		4
.L_27:
        /*0040*/ 	.byte	0x04, 0x29
        /*0042*/ 	.short	(.L_29 - .L_28)


	//   ....[0]....
.L_28:
        /*0044*/ 	.word	0xffffffff


	//   ....[1]....
        /*0048*/ 	.word	0xffffffff


	//   ....[2]....
        /*004c*/ 	.word	0xffffffff


	//   ....[3]....
        /*0050*/ 	.word	0xffffffff


	//   ....[4]....
        /*0054*/ 	.word	0xffffffff


	//----- nvinfo : EIATTR_COOP_GROUP_INSTR_OFFSETS
	.align		4
.L_29:
        /*0058*/ 	.byte	0x04, 0x28
        /*005a*/ 	.short	(.L_31 - .L_30)


	//   ....[0]....
.L_30:
        /*005c*/ 	.word	0x00000060


	//   ....[1]....
        /*0060*/ 	.word	0x00000070


	//   ....[2]....
        /*0064*/ 	.word	0x00000130


	//   ....[3]....
        /*0068*/ 	.word	0x00000280


	//   ....[4]....
        /*006c*/ 	.word	0x000011b0


	//----- nvinfo : EIATTR_REG_RECONFIG
	.align		4
.L_31:
        /*0070*/ 	.byte	0x01, 0x54
	.zero		2


	//----- nvinfo : EIATTR_SYSCALL_OFFSETS
	.align		4
        /*0074*/ 	.byte	0x04, 0x46
        /*0076*/ 	.short	(.L_33 - .L_32)


	//   ....[0]....
.L_32:
        /*0078*/ 	.word	0x000013a0


	//----- nvinfo : EIATTR_MBARRIER_INSTR_OFFSETS
	.align		4
.L_33:
        /*007c*/ 	.byte	0x04, 0x39
        /*007e*/ 	.short	(.L_35 - .L_34)


	//   ....[0]....
.L_34:
        /*0080*/ 	.word	0x00000230
        /*0084*/ 	.word	0x000000ff
        /*0088*/ 	.word	0x00000000
        /*008c*/ 	.short	0x0100
        /*008e*/ 	.byte	0x08
	.zero		1


	//   ....[1]....
        /*0090*/ 	.word	0x00000240
        /*0094*/ 	.word	0x000000ff
        /*0098*/ 	.word	0x00000010
        /*009c*/ 	.short	0x0100
        /*009e*/ 	.byte	0x08
	.zero		1


	//   ....[2]....
        /*00a0*/ 	.word	0x00000250
        /*00a4*/ 	.word	0x000000ff
        /*00a8*/ 	.word	0x00000008
        /*00ac*/ 	.short	0x0100
        /*00ae*/ 	.byte	0x08
	.zero		1


	//   ....[3]....
        /*00b0*/ 	.word	0x00000260
        /*00b4*/ 	.word	0x000000ff
        /*00b8*/ 	.word	0x00000018
        /*00bc*/ 	.short	0x0100
        /*00be*/ 	.byte	0x08
	.zero		1


	//   ....[4]....
        /*00c0*/ 	.word	0x00000510
        /*00c4*/ 	.word	0x000000ff
        /*00c8*/ 	.word	0x00000030
        /*00cc*/ 	.short	0x0100
        /*00ce*/ 	.byte	0x08
	.zero		1


	//   ....[5]....
        /*00d0*/ 	.word	0x00000590
        /*00d4*/ 	.word	0x000000ff
        /*00d8*/ 	.word	0x00000038
        /*00dc*/ 	.short	0x0100
        /*00de*/ 	.byte	0x08
	.zero		1


	//   ....[6]....
        /*00e0*/ 	.word	0x00001420
        /*00e4*/ 	.word	0x00000003
        /*00e8*/ 	.word	0x00000000
        /*00ec*/ 	.short	0x010a
        /*00ee*/ 	.byte	0x3f
	.zero		1


	//   ....[7]....
        /*00f0*/ 	.word	0x00001480
        /*00f4*/ 	.word	0x00000003
        /*00f8*/ 	.word	0x00000000
        /*00fc*/ 	.short	0x010a
        /*00fe*/ 	.byte	0x3f
	.zero		1


	//   ....[8]....
        /*0100*/ 	.word	0x00001d30
        /*0104*/ 	.word	0x000000ff
        /*0108*/ 	.word	0x00000000
        /*010c*/ 	.short	0x010a
        /*010e*/ 	.byte	0x04
	.zero		1


	//   ....[9]....
        /*0110*/ 	.word	0x00001d70
        /*0114*/ 	.word	0x000000ff
        /*0118*/ 	.word	0x00000000
        /*011c*/ 	.short	0x010a
        /*011e*/ 	.byte	0x04
	.zero		1


	//   ....[10]....
        /*0120*/ 	.word	0x00002510
        /*0124*/ 	.word	0x000000ff
        /*0128*/ 	.word	0x00000000
        /*012c*/ 	.short	0x0101
        /*012e*/ 	.byte	0x0a
	.zero		1


	//   ....[11]....
        /*0130*/ 	.word	0x000026d0
        /*0134*/ 	.word	0x000000ff
        /*0138*/ 	.word	0x00000000
        /*013c*/ 	.short	0x0101
        /*013e*/ 	.byte	0x04
	.zero		1


	//   ....[12]....
        /*0140*/ 	.word	0x00004a90
        /*0144*/ 	.word	0x00000009
        /*0148*/ 	.word	0x00000010
        /*014c*/ 	.short	0x010a
        /*014e*/ 	.byte	0x3f
	.zero		1


	//   ....[13]....
        /*0150*/ 	.word	0x00005070
        /*0154*/ 	.word	0x00000004
        /*0158*/ 	.word	0x00000038
        /*015c*/ 	.short	0x0101
        /*015e*/ 	.byte	0x3f
	.zero		1


	//   ....[14]....
        /*0160*/ 	.word	0x00005780
        /*0164*/ 	.word	0x00000007
        /*0168*/ 	.word	0x00000000
        /*016c*/ 	.short	0x010a
        /*016e*/ 	.byte	0x3f
	.zero		1


	//   ....[15]....
        /*0170*/ 	.word	0x00005800
        /*0174*/ 	.word	0x00000003
        /*0178*/ 	.word	0x00000000
        /*017c*/ 	.short	0x010a
        /*017e*/ 	.byte	0x3f
	.zero		1


	//   ....[16]....
        /*0180*/ 	.word	0x00005860
        /*0184*/ 	.word	0x00000003
        /*0188*/ 	.word	0x00000000
        /*018c*/ 	.short	0x010a
        /*018e*/ 	.byte	0x3f
	.zero		1


	//   ....[17]....
        /*0190*/ 	.word	0x000058c0
        /*0194*/ 	.word	0x00000004
        /*0198*/ 	.word	0x00000000
        /*019c*/ 	.short	0x010a
        /*019e*/ 	.byte	0x3f
	.zero		1


	//   ....[18]....
        /*01a0*/ 	.word	0x00005990
        /*01a4*/ 	.word	0x00000009
        /*01a8*/ 	.word	0x00000010
        /*01ac*/ 	.short	0x010a
        /*01ae*/ 	.byte	0x3f
	.zero		1


	//   ....[19]....
        /*01b0*/ 	.word	0x00005a60
        /*01b4*/ 	.word	0x00000007
        /*01b8*/ 	.word	0x00000000
        /*01bc*/ 	.short	0x010a
        /*01be*/ 	.byte	0x3f
	.zero		1


	//----- nvinfo : EIATTR_NUM_MBARRIERS
	.align		4
.L_35:
        /*01c0*/ 	.byte	0x03, 0x38
        /*01c2*/ 	.short	0x0006


	//----- nvinfo : EIATTR_EXIT_INSTR_OFFSETS
	.align		4
        /*01c4*/ 	.byte	0x04, 0x1c
        /*01c6*/ 	.short	(.L_37 - .L_36)


	//   ....[0]....
.L_36:
        /*01c8*/ 	.word	0x00000630


	//   ....[1]....
        /*01cc*/ 	.word	0x00000f10


	//   ....[2]....
        /*01d0*/ 	.word	0x00004150


	//   ....[3]....
        /*01d4*/ 	.word	0x000047a0


	//   ....[4]....
        /*01d8*/ 	.word	0x00005850


	//----- nvinfo : EIATTR_MAX_THREADS
	.align		4
.L_37:
        /*01dc*/ 	.byte	0x04, 0x05
        /*01de*/ 	.short	(.L_39 - .L_38)
.L_38:
        /*01e0*/ 	.word	0x00000180
        /*01e4*/ 	.word	0x00000001
        /*01e8*/ 	.word	0x00000001


	//----- nvinfo : EIATTR_CRS_STACK_SIZE
	.align		4
.L_39:
        /*01ec*/ 	.byte	0x04, 0x1e
        /*01ee*/ 	.short	(.L_41 - .L_40)
.L_40:
        /*01f0*/ 	.word	0x00000000


	//----- nvinfo : EIATTR_CBANK_PARAM_SIZE
	.align		4
.L_41:
        /*01f4*/ 	.byte	0x03, 0x19
        /*01f6*/ 	.short	0x0470


	//----- nvinfo : EIATTR_PARAM_CBANK
	.align		4
        /*01f8*/ 	.byte	0x04, 0x0a
        /*01fa*/ 	.short	(.L_43 - .L_42)
	.align		4
.L_42:
        /*01fc*/ 	.word	index@(.nv.constant0._ZN7cutlass13device_kernelINS_4gemm6kernel13GemmUniversalIN4cute5tupleIJiiiiEEENS1_10collective13CollectiveMmaINS1_34MainloopSm90TmaGmmaWarpSpecializedILi2ENS5_IJNS4_1CILi1EEESB_SB_EEENS1_35KernelTmaWarpSpecializedCooperativeEEENS5_IJNSA_ILi128EEENSA_ILi32EEENSA_ILi256EEEEEENS_10bfloat16_tENS5_IJlSB_lEEESJ_SK_NS4_8TiledMMAINS4_8MMA_AtomIJNS4_4SM904GMMA27MMA_64x32x16_F32BF16BF16_SSILNSO_5MajorE0ELSQ_0ELNSO_7ScaleInE1ELSR_1EEEEEENS4_6LayoutINS5_IJNSA_ILi2EEESB_SB_EEENS5_IJSB_NSA_ILi0EEESX_EEEEENS5_IJNS4_10UnderscoreES10_S10_EEEEENS4_13SM90_TMA_LOADENS4_14ComposedLayoutINS4_7SwizzleILi3ELi4ELi3EEENS4_18smem_ptr_flag_bitsILi16EEENSU_INS5_IJNSA_ILi8EEENSA_ILi64EEEEEENS5_IJS1A_SB_EEEEEEEvNS4_8identityES13_S1E_vS1F_EENS_8epilogue10collective6detail29Sm90TmaWarpSpecializedAdapterINS1I_15DefaultEpilogueISJ_SK_SK_NS1H_6thread17LinearCombinationISJ_Li1EffLNS1M_9ScaleType4KindE0ELNS_15FloatRoundStyleE2ESJ_EENS1_15EpilogueDefaultEEEEEvvEEEEvNT_6ParamsE)
        /*0200*/ 	.short	0x0210
        /*0202*/ 	.short	0x0470


	//----- nvinfo : EIATTR_SW_WAR
	.align		4
.L_43:
        /*0204*/ 	.byte	0x04, 0x36
        /*0206*/ 	.short	(.L_45 - .L_44)
.L_44:
        /*0208*/ 	.word	0x00000008
.L_45:


//--------------------- .nv.callgraph             --------------------------
	.section	.nv.callgraph,"",@"SHT_CUDA_CALLGRAPH"
	.align	4
	.sectionentsize	8
	.align		4
        /*0000*/ 	.word	0x00000000
	.align		4
        /*0004*/ 	.word	0xffffffff
	.align		4
        /*0008*/ 	.word	index@(_ZN7cutlass13device_kernelINS_4gemm6kernel13GemmUniversalIN4cute5tupleIJiiiiEEENS1_10collective13CollectiveMmaINS1_34MainloopSm90TmaGmmaWarpSpecializedILi2ENS5_IJNS4_1CILi1EEESB_SB_EEENS1_35KernelTmaWarpSpecializedCooperativeEEENS5_IJNSA_ILi128EEENSA_ILi32EEENSA_ILi256EEEEEENS_10bfloat16_tENS5_IJlSB_lEEESJ_SK_NS4_8TiledMMAINS4_8MMA_AtomIJNS4_4SM904GMMA27MMA_64x32x16_F32BF16BF16_SSILNSO_5MajorE0ELSQ_0ELNSO_7ScaleInE1ELSR_1EEEEEENS4_6LayoutINS5_IJNSA_ILi2EEESB_SB_EEENS5_IJSB_NSA_ILi0EEESX_EEEEENS5_IJNS4_10UnderscoreES10_S10_EEEEENS4_13SM90_TMA_LOADENS4_14ComposedLayoutINS4_7SwizzleILi3ELi4ELi3EEENS4_18smem_ptr_flag_bitsILi16EEENSU_INS5_IJNSA_ILi8EEENSA_ILi64EEEEEENS5_IJS1A_SB_EEEEEEEvNS4_8identityES13_S1E_vS1F_EENS_8epilogue10collective6detail29Sm90TmaWarpSpecializedAdapterINS1I_15DefaultEpilogueISJ_SK_SK_NS1H_6thread17LinearCombinationISJ_Li1EffLNS1M_9ScaleType4KindE0ELNS_15FloatRoundStyleE2ESJ_EENS1_15EpilogueDefaultEEEEEvvEEEEvNT_6ParamsE)
	.align		4
        /*000c*/ 	.word	index@(__assertfail)
	.align		4
        /*0010*/ 	.word	0x00000000
	.align		4
        /*0014*/ 	.word	0xfffffffe
	.align		4
        /*0018*/ 	.word	0x00000000
	.align		4
        /*001c*/ 	.word	0xfffffffd
	.align		4
        /*0020*/ 	.word	0x00000000
	.align		4
        /*0024*/ 	.word	0xfffffffc


//--------------------- .nv.constant4             --------------------------
	.section	.nv.constant4,"a",@progbits
	.align	8
	.align		8
.nv.constant4:
        /*0000*/ 	.dword	__assertfail
	.align		8
        /*0008*/ 	.dword	__unnamed_1
	.align		8
        /*0010*/ 	.dword	_ZN39_INTERNAL_68bef4c8_4_k_cu_5e3a220f_60854cuda3std3__45__cpo5beginE
	.align		8
        /*0018*/ 	.dword	_ZN39_INTERNAL_68bef4c8_4_k_cu_5e3a220f_60854cuda3std3__45__cpo3endE
	.align		8
        /*0020*/ 	.dword	_ZN39_INTERNAL_68bef4c8_4_k_cu_5e3a220f_60854cuda3std3__45__cpo6cbeginE
	.align		8
        /*0028*/ 	.dword	_ZN39_INTERNAL_68bef4c8_4_k_cu_5e3a220f_60854cuda3std3__45__cpo4cendE
	.align		8
        /*0030*/ 	.dword	_ZN39_INTERNAL_68bef4c8_4_k_cu_5e3a220f_60854cuda3std3__441_GLOBAL__N__68bef4c8_4_k_cu_5e3a220f_60856ignoreE
	.align		8
        /*0038*/ 	.dword	_ZN39_INTERNAL_68bef4c8_4_k_cu_5e3a220f_60854cuda3std3__419piecewise_constructE
	.align		8
        /*0040*/ 	.dword	_ZN39_INTERNAL_68bef4c8_4_k_cu_5e3a220f_60854cuda3std3__48in_placeE
	.align		8
        /*0048*/ 	.dword	_ZN39_INTERNAL_68bef4c8_4_k_cu_5e3a220f_60854cuda3std6ranges3__45__cpo4swapE
	.align		8
        /*0050*/ 	.dword	_ZN39_INTERNAL_68bef4c8_4_k_cu_5e3a220f_60854cuda3std6ranges3__45__cpo9iter_moveE
	.align		8
        /*0058*/ 	.dword	_ZN39_INTERNAL_68bef4c8_4_k_cu_5e3a220f_60854cute7productE
	.align		8
        /*0060*/ 	.dword	_ZN39_INTERNAL_68bef4c8_4_k_cu_5e3a220f_60854cute1_E
	.align		8
        /*0068*/ 	.dword	$str$22
	.align		8
        /*0070*/ 	.dword	$str$23


//--------------------- .text._ZN7cutlass13device_kernelINS_4gemm6kernel13GemmUniversalIN4cute5tupleIJiiiiEEENS1_10collective13CollectiveMmaINS1_34MainloopSm90TmaGmmaWarpSpecializedILi2ENS5_IJNS4_1CILi1EEESB_SB_EEENS1_35KernelTmaWarpSpecializedCooperativeEEENS5_IJNSA_ILi128EEENSA_ILi32EEENSA_ILi256EEEEEENS_10bfloat16_tENS5_IJlSB_lEEESJ_SK_NS4_8TiledMMAINS4_8MMA_AtomIJNS4_4SM904GMMA27MMA_64x32x16_F32BF16BF16_SSILNSO_5MajorE0ELSQ_0ELNSO_7ScaleInE1ELSR_1EEEEEENS4_6LayoutINS5_IJNSA_ILi2EEESB_SB_EEENS5_IJSB_NSA_ILi0EEESX_EEEEENS5_IJNS4_10UnderscoreES10_S10_EEEEENS4_13SM90_TMA_LOADENS4_14ComposedLayoutINS4_7SwizzleILi3ELi4ELi3EEENS4_18smem_ptr_flag_bitsILi16EEENSU_INS5_IJNSA_ILi8EEENSA_ILi64EEEEEENS5_IJS1A_SB_EEEEEEEvNS4_8identityES13_S1E_vS1F_EENS_8epilogue10collective6detail29Sm90TmaWarpSpecializedAdapterINS1I_15DefaultEpilogueISJ_SK_SK_NS1H_6thread17LinearCombinationISJ_Li1EffLNS1M_9ScaleType4KindE0ELNS_15FloatRoundStyleE2ESJ_EENS1_15EpilogueDefaultEEEEEvvEEEEvNT_6ParamsE --------------------------
	.section	.text._ZN7cutlass13device_kernelINS_4gemm6kernel13GemmUniversalIN4cute5tupleIJiiiiEEENS1_10collective13CollectiveMmaINS1_34MainloopSm90TmaGmmaWarpSpecializedILi2ENS5_IJNS4_1CILi1EEESB_SB_EEENS1_35KernelTmaWarpSpecializedCooperativeEEENS5_IJNSA_ILi128EEENSA_ILi32EEENSA_ILi256EEEEEENS_10bfloat16_tENS5_IJlSB_lEEESJ_SK_NS4_8TiledMMAINS4_8MMA_AtomIJNS4_4SM904GMMA27MMA_64x32x16_F32BF16BF16_SSILNSO_5MajorE0ELSQ_0ELNSO_7ScaleInE1ELSR_1EEEEEENS4_6LayoutINS5_IJNSA_ILi2EEESB_SB_EEENS5_IJSB_NSA_ILi0EEESX_EEEEENS5_IJNS4_10UnderscoreES10_S10_EEEEENS4_13SM90_TMA_LOADENS4_14ComposedLayoutINS4_7SwizzleILi3ELi4ELi3EEENS4_18smem_ptr_flag_bitsILi16EEENSU_INS5_IJNSA_ILi8EEENSA_ILi64EEEEEENS5_IJS1A_SB_EEEEEEEvNS4_8identityES13_S1E_vS1F_EENS_8epilogue10collective6detail29Sm90TmaWarpSpecializedAdapterINS1I_15DefaultEpilogueISJ_SK_SK_NS1H_6thread17LinearCombinationISJ_Li1EffLNS1M_9ScaleType4KindE0ELNS_15FloatRoundStyleE2ESJ_EENS1_15EpilogueDefaultEEEEEvvEEEEvNT_6ParamsE,"ax",@progbits
	.align	128
.text._ZN7cutlass13device_kernelINS_4gemm6kernel13GemmUniversalIN4cute5tupleIJiiiiEEENS1_10collective13CollectiveMmaINS1_34MainloopSm90TmaGmmaWarpSpecializedILi2ENS5_IJNS4_1CILi1EEESB_SB_EEENS1_35KernelTmaWarpSpecializedCooperativeEEENS5_IJNSA_ILi128EEENSA_ILi32EEENSA_ILi256EEEEEENS_10bfloat16_tENS5_IJlSB_lEEESJ_SK_NS4_8TiledMMAINS4_8MMA_AtomIJNS4_4SM904GMMA27MMA_64x32x16_F32BF16BF16_SSILNSO_5MajorE0ELSQ_0ELNSO_7ScaleInE1ELSR_1EEEEEENS4_6LayoutINS5_IJNSA_ILi2EEESB_SB_EEENS5_IJSB_NSA_ILi0EEESX_EEEEENS5_IJNS4_10UnderscoreES10_S10_EEEEENS4_13SM90_TMA_LOADENS4_14ComposedLayoutINS4_7SwizzleILi3ELi4ELi3EEENS4_18smem_ptr_flag_bitsILi16EEENSU_INS5_IJNSA_ILi8EEENSA_ILi64EEEEEENS5_IJS1A_SB_EEEEEEEvNS4_8identityES13_S1E_vS1F_EENS_8epilogue10collective6detail29Sm90TmaWarpSpecializedAdapterINS1I_15DefaultEpilogueISJ_SK_SK_NS1H_6thread17LinearCombinationISJ_Li1EffLNS1M_9ScaleType4KindE0ELNS_15FloatRoundStyleE2ESJ_EENS1_15EpilogueDefaultEEEEEvvEEEEvNT_6ParamsE:
        .type           _ZN7cutlass13device_kernelINS_4gemm6kernel13GemmUniversalIN4cute5tupleIJiiiiEEENS1_10collective13CollectiveMmaINS1_34MainloopSm90TmaGmmaWarpSpecializedILi2ENS5_IJNS4_1CILi1EEESB_SB_EEENS1_35KernelTmaWarpSpecializedCooperativeEEENS5_IJNSA_ILi128EEENSA_ILi32EEENSA_ILi256EEEEEENS_10bfloat16_tENS5_IJlSB_lEEESJ_SK_NS4_8TiledMMAINS4_8MMA_AtomIJNS4_4SM904GMMA27MMA_64x32x16_F32BF16BF16_SSILNSO_5MajorE0ELSQ_0ELNSO_7ScaleInE1ELSR_1EEEEEENS4_6LayoutINS5_IJNSA_ILi2EEESB_SB_EEENS5_IJSB_NSA_ILi0EEESX_EEEEENS5_IJNS4_10UnderscoreES10_S10_EEEEENS4_13SM90_TMA_LOADENS4_14ComposedLayoutINS4_7SwizzleILi3ELi4ELi3EEENS4_18smem_ptr_flag_bitsILi16EEENSU_INS5_IJNSA_ILi8EEENSA_ILi64EEEEEENS5_IJS1A_SB_EEEEEEEvNS4_8identityES13_S1E_vS1F_EENS_8epilogue10collective6detail29Sm90TmaWarpSpecializedAdapterINS1I_15DefaultEpilogueISJ_SK_SK_NS1H_6thread17LinearCombinationISJ_Li1EffLNS1M_9ScaleType4KindE0ELNS_15FloatRoundStyleE2ESJ_EENS1_15EpilogueDefaultEEEEEvvEEEEvNT_6ParamsE,@function
        .size           _ZN7cutlass13device_kernelINS_4gemm6kernel13GemmUniversalIN4cute5tupleIJiiiiEEENS1_10collective13CollectiveMmaINS1_34MainloopSm90TmaGmmaWarpSpecializedILi2ENS5_IJNS4_1CILi1EEESB_SB_EEENS1_35KernelTmaWarpSpecializedCooperativeEEENS5_IJNSA_ILi128EEENSA_ILi32EEENSA_ILi256EEEEEENS_10bfloat16_tENS5_IJlSB_lEEESJ_SK_NS4_8TiledMMAINS4_8MMA_AtomIJNS4_4SM904GMMA27MMA_64x32x16_F32BF16BF16_SSILNSO_5MajorE0ELSQ_0ELNSO_7ScaleInE1ELSR_1EEEEEENS4_6LayoutINS5_IJNSA_ILi2EEESB_SB_EEENS5_IJSB_NSA_ILi0EEESX_EEEEENS5_IJNS4_10UnderscoreES10_S10_EEEEENS4_13SM90_TMA_LOADENS4_14ComposedLayoutINS4_7SwizzleILi3ELi4ELi3EEENS4_18smem_ptr_flag_bitsILi16EEENSU_INS5_IJNSA_ILi8EEENSA_ILi64EEEEEENS5_IJS1A_SB_EEEEEEEvNS4_8identityES13_S1E_vS1F_EENS_8epilogue10collective6detail29Sm90TmaWarpSpecializedAdapterINS1I_15DefaultEpilogueISJ_SK_SK_NS1H_6thread17LinearCombinationISJ_Li1EffLNS1M_9ScaleType4KindE0ELNS_15FloatRoundStyleE2ESJ_EENS1_15EpilogueDefaultEEEEEvvEEEEvNT_6ParamsE,(.L_x_94 - _ZN7cutlass13device_kernelINS_4gemm6kernel13GemmUniversalIN4cute5tupleIJiiiiEEENS1_10collective13CollectiveMmaINS1_34MainloopSm90TmaGmmaWarpSpecializedILi2ENS5_IJNS4_1CILi1EEESB_SB_EEENS1_35KernelTmaWarpSpecializedCooperativeEEENS5_IJNSA_ILi128EEENSA_ILi32EEENSA_ILi256EEEEEENS_10bfloat16_tENS5_IJlSB_lEEESJ_SK_NS4_8TiledMMAINS4_8MMA_AtomIJNS4_4SM904GMMA27MMA_64x32x16_F32BF16BF16_SSILNSO_5MajorE0ELSQ_0ELNSO_7ScaleInE1ELSR_1EEEEEENS4_6LayoutINS5_IJNSA_ILi2EEESB_SB_EEENS5_IJSB_NSA_ILi0EEESX_EEEEENS5_IJNS4_10UnderscoreES10_S10_EEEEENS4_13SM90_TMA_LOADENS4_14ComposedLayoutINS4_7SwizzleILi3ELi4ELi3EEENS4_18smem_ptr_flag_bitsILi16EEENSU_INS5_IJNSA_ILi8EEENSA_ILi64EEEEEENS5_IJS1A_SB_EEEEEEEvNS4_8identityES13_S1E_vS1F_EENS_8epilogue10collective6detail29Sm90TmaWarpSpecializedAdapterINS1I_15DefaultEpilogueISJ_SK_SK_NS1H_6thread17LinearCombinationISJ_Li1EffLNS1M_9ScaleType4KindE0ELNS_15FloatRoundStyleE2ESJ_EENS1_15EpilogueDefaultEEEEEvvEEEEvNT_6ParamsE)
        .other          _ZN7cutlass13device_kernelINS_4gemm6kernel13GemmUniversalIN4cute5tupleIJiiiiEEENS1_10collective13CollectiveMmaINS1_34MainloopSm90TmaGmmaWarpSpecializedILi2ENS5_IJNS4_1CILi1EEESB_SB_EEENS1_35KernelTmaWarpSpecializedCooperativeEEENS5_IJNSA_ILi128EEENSA_ILi32EEENSA_ILi256EEEEEENS_10bfloat16_tENS5_IJlSB_lEEESJ_SK_NS4_8TiledMMAINS4_8MMA_AtomIJNS4_4SM904GMMA27MMA_64x32x16_F32BF16BF16_SSILNSO_5MajorE0ELSQ_0ELNSO_7ScaleInE1ELSR_1EEEEEENS4_6LayoutINS5_IJNSA_ILi2EEESB_SB_EEENS5_IJSB_NSA_ILi0EEESX_EEEEENS5_IJNS4_10UnderscoreES10_S10_EEEEENS4_13SM90_TMA_LOADENS4_14ComposedLayoutINS4_7SwizzleILi3ELi4ELi3EEENS4_18smem_ptr_flag_bitsILi16EEENSU_INS5_IJNSA_ILi8EEENSA_ILi64EEEEEENS5_IJS1A_SB_EEEEEEEvNS4_8identityES13_S1E_vS1F_EENS_8epilogue10collective6detail29Sm90TmaWarpSpecializedAdapterINS1I_15DefaultEpilogueISJ_SK_SK_NS1H_6thread17LinearCombinationISJ_Li1EffLNS1M_9ScaleType4KindE0ELNS_15FloatRoundStyleE2ESJ_EENS1_15EpilogueDefaultEEEEEvvEEEEvNT_6ParamsE,@"STO_CUDA_ENTRY STV_DEFAULT"
_ZN7cutlass13device_kernelINS_4gemm6kernel13GemmUniversalIN4cute5tupleIJiiiiEEENS1_10collective13CollectiveMmaINS1_34MainloopSm90TmaGmmaWarpSpecializedILi2ENS5_IJNS4_1CILi1EEESB_SB_EEENS1_35KernelTmaWarpSpecializedCooperativeEEENS5_IJNSA_ILi128EEENSA_ILi32EEENSA_ILi256EEEEEENS_10bfloat16_tENS5_IJlSB_lEEESJ_SK_NS4_8TiledMMAINS4_8MMA_AtomIJNS4_4SM904GMMA27MMA_64x32x16_F32BF16BF16_SSILNSO_5MajorE0ELSQ_0ELNSO_7ScaleInE1ELSR_1EEEEEENS4_6LayoutINS5_IJNSA_ILi2EEESB_SB_EEENS5_IJSB_NSA_ILi0EEESX_EEEEENS5_IJNS4_10UnderscoreES10_S10_EEEEENS4_13SM90_TMA_LOADENS4_14ComposedLayoutINS4_7SwizzleILi3ELi4ELi3EEENS4_18smem_ptr_flag_bitsILi16EEENSU_INS5_IJNSA_ILi8EEENSA_ILi64EEEEEENS5_IJS1A_SB_EEEEEEEvNS4_8identityES13_S1E_vS1F_EENS_8epilogue10collective6detail29Sm90TmaWarpSpecializedAdapterINS1I_15DefaultEpilogueISJ_SK_SK_NS1H_6thread17LinearCombinationISJ_Li1EffLNS1M_9ScaleType4KindE0ELNS_15FloatRoundStyleE2ESJ_EENS1_15EpilogueDefaultEEEEEvvEEEEvNT_6ParamsE:
[----:B------:R-:W0:Y:S01]  /*0000*/  LDC R1, c[0x0][0x28] ;  /* 0x00000a00ff017b82 */ /* 0x000e220000000800 */
[----:B------:R-:W1:Y:S01]  /*0010*/  S2R R3, SR_TID.X ;  /* 0x0000000000037919 */ /* 0x000e620000002100 */
[----:B------:R-:W-:Y:S01]  /*0020*/  ELECT P0, URZ, PT ;  /* 0x00000000003f782f */ /* 0x000fe20003800000 */
[----:B------:R-:W-:Y:S01]  /*0030*/  BSSY B0, `(.L_x_0) ;  /* 0x000000f000007945 */ /* 0x000fe20003800000 */
[--C-:B-1----:R-:W-:Y:S02]  /*0040*/  SHF.R.U32.HI R0, RZ, 0x5, R3.reuse ;  /* 0x00000005ff007819 */ /* 0x102fe40000011603 */
[----:B------:R-:W-:-:S03]  /*0050*/  SHF.R.U32.HI R14, RZ, 0x7, R3 ;  /* 0x00000007ff0e7819 */ /* 0x000fc60000011603 */
[----:B------:R-:W1:Y:S04]  /*0060*/  SHFL.IDX PT, R2, R0, RZ, 0x1f ;  /* 0x00001fff00027589 */ /* 0x000e6800000e0000 */
[----:B------:R2:W3:Y:S01]  /*0070*/  SHFL.IDX PT, R4, R14, RZ, 0x1f ;  /* 0x00001fff0e047589 */ /* 0x0004e200000e0000 */
[----:B-1----:R-:W-:-:S13]  /*0080*/  ISETP.NE.OR P0, PT, R2, RZ, !P0 ;  /* 0x000000ff0200720c */ /* 0x002fda0004705670 */
[----:B0-23--:R-:W-:Y:S05]  /*0090*/  @P0 BRA `(.L_x_1) ;  /* 0x0000000000200947 */ /* 0x00dfea0003800000 */
[----:B------:R-:W-:Y:S02]  /*00a0*/  ULDC.64 UR4, c[0x0][0x198] ;  /* 0x0000660000047ab9 */ /* 0x000fe40000000a00 */
[----:B------:R-:W-:Y:S02]  /*00b0*/  UIADD3 UR6, UP0, UR4, 0xf0, URZ ;  /* 0x000000f004067890 */ /* 0x000fe4000ff1e03f */
[----:B------:R-:W-:Y:S02]  /*00c0*/  UIADD3 UR4, UP1, UR4, 0x1f0, URZ ;  /* 0x000001f004047890 */ /* 0x000fe4000ff3e03f */
[----:B------:R-:W-:Y:S02]  /*00d0*/  UIADD3.X UR7, URZ, UR5, URZ, UP0, !UPT ;  /* 0x000000053f077290 */ /* 0x000fe400087fe43f */
[----:B------:R-:W-:-:S07]  /*00e0*/  UIADD3.X UR5, URZ, UR5, URZ, UP1, !UPT ;  /* 0x000000053f057290 */ /* 0x000fce0008ffe43f */
[----:B------:R0:W-:Y:S02]  /*00f0*/  UTMACCTL.PF [UR6] ;  /* 0x00000000060079b9 */ /* 0x0001e40008040000 */
[----:B------:R0:W-:Y:S02]  /*0100*/  UTMACCTL.PF [UR4] ;  /* 0x00000000040079b9 */ /* 0x0001e40008040000 */
[----:B0-----:R-:W-:Y:S01]  /*0110*/  NOP ;  /* 0x0000000000007918 */ /* 0x001fe20000000000 */
.L_x_1:
[----:B------:R-:W-:Y:S05]  /*0120*/  BSYNC B0 ;  /* 0x0000000000007941 */ /* 0x000fea0003800000 */
.L_x_0:
[----:B------:R-:W0:Y:S02]  /*0130*/  SHFL.IDX PT, R5, R0, RZ, 0x1f ;  /* 0x00001fff00057589 */ /* 0x000e2400000e0000 */
[----:B0-----:R-:W-:-:S13]  /*0140*/  ISETP.NE.AND P0, PT, R5, RZ, PT ;  /* 0x000000ff0500720c */ /* 0x001fda0003f05270 */
[----:B------:R-:W-:Y:S05]  /*0150*/  @P0 BRA `(.L_x_2) ;  /* 0x0000000000480947 */ /* 0x000fea0003800000 */
[----:B------:R-:W0:Y:S01]  /*0160*/  S2UR UR8, SR_CgaCtaId ;  /* 0x00000000000879c3 */ /* 0x000e220000008800 */
[----:B------:R-:W-:Y:S01]  /*0170*/  UMOV UR4, 0x400 ;  /* 0x0000040000047882 */ /* 0x000fe20000000000 */
[----:B------:R-:W-:Y:S01]  /*0180*/  UMOV UR5, 0x1 ;  /* 0x0000000100057882 */ /* 0x000fe20000000000 */
[----:B------:R-:W-:Y:S01]  /*0190*/  UMOV UR6, 0x100 ;  /* 0x0000010000067882 */ /* 0x000fe20000000000 */
[----:B------:R-:W-:Y:S01]  /*01a0*/  ELECT P0, URZ, PT ;  /* 0x00000000003f782f */ /* 0x000fe20003800000 */
[----:B------:R-:W-:-:S04]  /*01b0*/  UIADD3 UR6, -UR6, 0x100000, URZ ;  /* 0x0010000006067890 */ /* 0x000fc8000fffe13f */
[----:B------:R-:W-:Y:S02]  /*01c0*/  USHF.L.U32 UR7, UR6, 0xb, URZ ;  /* 0x0000000b06077899 */ /* 0x000fe4000800063f */
[----:B------:R-:W-:Y:S02]  /*01d0*/  USHF.L.U32 UR6, UR6, 0x1, URZ ;  /* 0x0000000106067899 */ /* 0x000fe4000800063f */
[----:B0-----:R-:W-:Y:S02]  /*01e0*/  ULEA UR8, UR8, UR4, 0x18 ;  /* 0x0000000408087291 */ /* 0x001fe4000f8ec03f */
[----:B------:R-:W-:-:S04]  /*01f0*/  UIADD3 UR4, -UR5, 0x100000, URZ ;  /* 0x0010000005047890 */ /* 0x000fc8000fffe13f */
[----:B------:R-:W-:Y:S02]  /*0200*/  USHF.L.U32 UR5, UR4, 0xb, URZ ;  /* 0x0000000b04057899 */ /* 0x000fe4000800063f */
[----:B------:R-:W-:Y:S01]  /*0210*/  USHF.L.U32 UR4, UR4, 0x1, URZ ;  /* 0x0000000104047899 */ /* 0x000fe2000800063f */
[----:B------:R-:W0:Y:S11]  /*0220*/  FENCE.VIEW.ASYNC.S ;  /* 0x00000000000073c6 */ /* 0x000e360000000000 */
[----:B0-----:R0:W1:Y:S01]  /*0230*/  SYNCS.EXCH.64 URZ, [UR8], UR4 ;  /* 0x00000004083f75b2 */ /* 0x0010620008000100 */
[----:B------:R0:W2:Y:S01]  /*0240*/  SYNCS.EXCH.64 URZ, [UR8+0x10], UR6 ;  /* 0x00001006083f75b2 */ /* 0x0000a20008000100 */
[----:B------:R0:W3:Y:S01]  /*0250*/  SYNCS.EXCH.64 URZ, [UR8+0x8], UR4 ;  /* 0x00000804083f75b2 */ /* 0x0000e20008000100 */
[----:B------:R0:W4:Y:S01]  /*0260*/  SYNCS.EXCH.64 URZ, [UR8+0x18], UR6 ;  /* 0x00001806083f75b2 */ /* 0x0001220008000100 */
[----:B------:R-:W-:Y:S01]  /*0270*/  NOP ;  /* 0x0000000000007918 */ /* 0x000fe20000000000 */
.L_x_2:
[----:B------:R-:W5:Y:S01]  /*0280*/  SHFL.IDX PT, R0, R0, RZ, 0x1f ;  /* 0x00001fff00007589 */ /* 0x000f6200000e0000 */
[----:B------:R-:W1:Y:S01]  /*0290*/  LDC R16, c[0x0][0x65c] ;  /* 0x00019700ff107b82 */ /* 0x000e620000000800 */
[----:B------:R-:W-:Y:S02]  /*02a0*/  ELECT P0, URZ, PT ;  /* 0x00000000003f782f */ /* 0x000fe40003800000 */
[----:B------:R-:W-:Y:S01]  /*02b0*/  SHF.R.S32.HI R7, RZ, 0x1f, R2 ;  /* 0x0000001fff077819 */ /* 0x000fe20000011402 */
[----:B------:R-:W2:Y:S01]  /*02c0*/  S2R R5, SR_CTAID.Y ;  /* 0x0000000000057919 */ /* 0x000ea20000002600 */
[----:B0-----:R-:W-:Y:S01]  /*02d0*/  UMOV UR4, 0x20 ;  /* 0x0000002000047882 */ /* 0x001fe20000000000 */
[----:B------:R-:W-:Y:S01]  /*02e0*/  NOP ;  /* 0x0000000000007918 */ /* 0x000fe20000000000 */
[----:B------:R-:W-:Y:S01]  /*02f0*/  LEA.HI R7, R7, R2, RZ, 0x2 ;  /* 0x0000000207077211 */ /* 0x000fe200078f10ff */
[----:B------:R-:W0:Y:S01]  /*0300*/  S2R R6, SR_CTAID.X ;  /* 0x0000000000067919 */ /* 0x000e220000002500 */
[----:B------:R-:W-:Y:S01]  /*0310*/  ISETP.NE.AND P2, PT, R4, RZ, PT ;  /* 0x000000ff0400720c */ /* 0x000fe20003f45270 */
[----:B------:R-:W-:Y:S01]  /*0320*/  NOP ;  /* 0x0000000000007918 */ /* 0x000fe20000000000 */
[----:B------:R-:W-:-:S02]  /*0330*/  LOP3.LUT R7, R7, 0xfffffffc, RZ, 0xc0, !PT ;  /* 0xfffffffc07077812 */ /* 0x000fc400078ec0ff */
[----:B-----5:R-:W-:Y:S02]  /*0340*/  ISETP.NE.OR P0, PT, R0, RZ, !P0 ;  /* 0x000000ff0000720c */ /* 0x020fe40004705670 */
[----:B-1----:R-:W-:-:S04]  /*0350*/  ISETP.NE.AND P3, PT, R16, 0x1, PT ;  /* 0x000000011000780c */ /* 0x002fc80003f65270 */
[----:B------:R-:W-:Y:S01]  /*0360*/  P2R R0, PR, RZ, 0x8 ;  /* 0x00000008ff007803 */ /* 0x000fe20000000000 */
[----:B------:R-:W-:Y:S02]  /*0370*/  IMAD.IADD R0, R2, 0x1, -R7 ;  /* 0x0000000102007824 */ /* 0x000fe400078e0a07 */
[----:B------:R-:W-:-:S03]  /*0380*/  IMAD.MOV.U32 R7, RZ, RZ, RZ ;  /* 0x000000ffff077224 */ /* 0x000fc600078e00ff */
[----:B------:R-:W-:Y:S01]  /*0390*/  ISETP.NE.AND P1, PT, R0, 0x3, PT ;  /* 0x000000030000780c */ /* 0x000fe20003f25270 */
[----:B------:R-:W-:Y:S01]  /*03a0*/  VOTEU.ALL UP0, P0 ;  /* 0x00000000003f7886 */ /* 0x000fe20000000000 */
[----:B------:R-:W-:Y:S01]  /*03b0*/  VOTEU.ALL UP1, P0 ;  /* 0x00000000003f7886 */ /* 0x000fe20000020000 */
[----:B------:R-:W0:Y:S01]  /*03c0*/  @P3 LDC R11, c[0x0][0x10] ;  /* 0x00000400ff0b3b82 */ /* 0x000e220000000800 */
[----:B--2---:R-:W-:Y:S02]  /*03d0*/  @P3 IMAD.MOV.U32 R8, RZ, RZ, R5 ;  /* 0x000000ffff083224 */ /* 0x004fe400078e0005 */
[----:B------:R-:W-:Y:S01]  /*03e0*/  @!UP0 UMOV UR6, 0x400 ;  /* 0x0000040000068882 */ /* 0x000fe20000000000 */
[----:B------:R-:W-:-:S04]  /*03f0*/  @!UP0 UIADD3 UR4, -UR4, 0x100000, URZ ;  /* 0x0010000004048890 */ /* 0x000fc8000fffe13f */
[----:B------:R-:W-:Y:S02]  /*0400*/  @!UP0 USHF.L.U32 UR5, UR4, 0xb, URZ ;  /* 0x0000000b04058899 */ /* 0x000fe4000800063f */
[----:B------:R-:W-:Y:S01]  /*0410*/  @!UP0 USHF.L.U32 UR4, UR4, 0x1, URZ ;  /* 0x0000000104048899 */ /* 0x000fe2000800063f */
[----:B------:R-:W-:Y:S02]  /*0420*/  @P3 IMAD.MOV.U32 R9, RZ, RZ, RZ ;  /* 0x000000ffff093224 */ /* 0x000fe400078e00ff */
[----:B------:R-:W-:Y:S01]  /*0430*/  @P3 IMAD.MOV.U32 R17, RZ, RZ, RZ ;  /* 0x000000ffff113224 */ /* 0x000fe200078e00ff */
[----:B------:R-:W1:Y:S08]  /*0440*/  @!UP0 S2UR UR7, SR_CgaCtaId ;  /* 0x00000000000789c3 */ /* 0x000e700000008800 */
[----:B------:R-:W2:Y:S01]  /*0450*/  @!P3 LDC R12, c[0x0][0xc] ;  /* 0x00000300ff0cbb82 */ /* 0x000ea20000000800 */
[----:B0-----:R-:W-:-:S04]  /*0460*/  @P3 IMAD.WIDE.U32 R10, R6, R11, R8 ;  /* 0x0000000b060a3225 */ /* 0x001fc800078e0008 */
[----:B------:R-:W-:Y:S02]  /*0470*/  @P3 IMAD.IADD R17, R11, 0x1, R17 ;  /* 0x000000010b113824 */ /* 0x000fe400078e0211 */
[----:B------:R-:W-:Y:S01]  /*0480*/  @P3 IMAD.MOV.U32 R2, RZ, RZ, R10 ;  /* 0x000000ffff023224 */ /* 0x000fe200078e000a */
[----:B-1----:R-:W-:Y:S01]  /*0490*/  @!UP0 ULEA UR8, UR7, UR6, 0x18 ;  /* 0x0000000607088291 */ /* 0x002fe2000f8ec03f */
[----:B------:R-:W-:Y:S02]  /*04a0*/  VOTEU.ALL UP0, P0 ;  /* 0x00000000003f7886 */ /* 0x000fe40000000000 */
[----:B------:R-:W-:Y:S01]  /*04b0*/  ULDC UR6, c[0x0][0xc] ;  /* 0x0000030000067ab9 */ /* 0x000fe20000000800 */
[----:B------:R-:W-:Y:S01]  /*04c0*/  ULDC UR7, c[0x0][0x10] ;  /* 0x0000040000077ab9 */ /* 0x000fe20000000800 */
[----:B------:R-:W-:Y:S01]  /*04d0*/  ISETP.EQ.OR P0, PT, R0, RZ, !P1 ;  /* 0x000000ff0000720c */ /* 0x000fe20004f02670 */
[----:B--2---:R-:W-:-:S03]  /*04e0*/  @!P3 IMAD.WIDE.U32 R8, R12, R5, R6 ;  /* 0x000000050c08b225 */ /* 0x004fc600078e0006 */
[C---:B------:R-:W-:Y:S01]  /*04f0*/  ISETP.EQ.AND P0, PT, R4.reuse, RZ, P0 ;  /* 0x000000ff0400720c */ /* 0x040fe20000702270 */
[----:B------:R-:W0:Y:S02]  /*0500*/  FENCE.VIEW.ASYNC.S ;  /* 0x00000000000073c6 */ /* 0x000e240000000000 */
[----:B0-----:R-:W3:Y:S01]  /*0510*/  @!UP0 SYNCS.EXCH.64 URZ, [UR8+0x30], UR4 ;  /* 0x00003004083f85b2 */ /* 0x001ee20008000100 */
[----:B------:R-:W-:Y:S01]  /*0520*/  VIADD R12, R4, 0xffffffff ;  /* 0xffffffff040c7836 */ /* 0x000fe20000000000 */
[----:B------:R-:W-:Y:S01]  /*0530*/  SEL R18, RZ, 0x1, !P0 ;  /* 0x00000001ff127807 */ /* 0x000fe20004000000 */
[----:B------:R-:W-:Y:S01]  /*0540*/  @!P3 IMAD.MOV.U32 R2, RZ, RZ, R8 ;  /* 0x000000ffff02b224 */ /* 0x000fe200078e0008 */
[----:B------:R-:W-:Y:S01]  /*0550*/  LOP3.LUT R4, R3, 0x7f, RZ, 0xc0, !PT ;  /* 0x0000007f03047812 */ /* 0x000fe200078ec0ff */
[----:B------:R-:W-:Y:S01]  /*0560*/  @!P3 IMAD.MOV.U32 R17, RZ, RZ, R9 ;  /* 0x000000ffff11b224 */ /* 0x000fe200078e0009 */
[----:B------:R-:W-:-:S04]  /*0570*/  ISETP.GE.U32.AND P1, PT, R12, 0x2, PT ;  /* 0x000000020c00780c */ /* 0x000fc80003f26070 */
[----:B------:R-:W-:Y:S01]  /*0580*/  SEL R18, R18, 0x2, P1 ;  /* 0x0000000212127807 */ /* 0x000fe20000800000 */
[----:B------:R0:W3:Y:S01]  /*0590*/  @!UP1 SYNCS.EXCH.64 URZ, [UR8+0x38], UR4 ;  /* 0x00003804083f95b2 */ /* 0x0000e20008000100 */
[----:B------:R-:W-:Y:S01]  /*05a0*/  NOP ;  /* 0x0000000000007918 */ /* 0x000fe20000000000 */
[----:B0-----:R-:W-:-:S03]  /*05b0*/  UIMAD.WIDE.U32 UR4, UR6, UR7, URZ ;  /* 0x00000007060472a5 */ /* 0x001fc6000f8e003f */
[----:B------:R-:W-:Y:S02]  /*05c0*/  ULDC UR6, c[0x0][0x14] ;  /* 0x0000050000067ab9 */ /* 0x000fe40000000800 */
[----:B------:R-:W-:Y:S02]  /*05d0*/  UIMAD.WIDE.U32 UR38, UR4, UR6, URZ ;  /* 0x00000006042672a5 */ /* 0x000fe4000f8e003f */
[----:B------:R-:W-:-:S04]  /*05e0*/  UIMAD UR37, UR5, UR6, URZ ;  /* 0x00000006052572a4 */ /* 0x000fc8000f8e023f */
[----:B------:R-:W-:Y:S01]  /*05f0*/  UIADD3 UR37, UR39, UR37, URZ ;  /* 0x0000002527257290 */ /* 0x000fe2000fffe03f */
[----:B---34-:R-:W-:Y:S06]  /*0600*/  BAR.SYNC.DEFER_BLOCKING 0x0 ;  /* 0x0000000000007b1d */ /* 0x018fec0000010000 */
[----:B------:R-:W-:Y:S05]  /*0610*/  @!P2 BRA `(.L_x_3) ;  /* 0x0000003800d0a947 */ /* 0x000fea0003800000 */
[----:B------:R-:W-:-:S13]  /*0620*/  ISETP.GT.U32.AND P0, PT, R12, 0x1, PT ;  /* 0x000000010c00780c */ /* 0x000fda0003f04070 */
[----:B------:R-:W-:Y:S05]  /*0630*/  @P0 EXIT ;  /* 0x000000000000094d */ /* 0x000fea0003800000 */
[----:B------:R-:W-:Y:S01]  /*0640*/  ULDC.64 UR4, c[0x0][0x650] ;  /* 0x0001940000047ab9 */ /* 0x000fe20000000a00 */
[----:B------:R-:W-:Y:S01]  /*0650*/  PRMT R0, RZ, 0x7610, R0 ;  /* 0x00007610ff007816 */ /* 0x000fe20000000000 */
[----:B------:R-:W-:Y:S01]  /*0660*/  IMAD.MOV.U32 R53, RZ, RZ, -0x1 ;  /* 0xffffffffff357424 */ /* 0x000fe200078e00ff */
[----:B------:R-:W-:Y:S01]  /*0670*/  ISETP.GE.U32.AND P0, PT, R2, UR4, PT ;  /* 0x0000000402007c0c */ /* 0x000fe2000bf06070 */
[----:B------:R-:W-:Y:S02]  /*0680*/  IMAD.MOV.U32 R50, RZ, RZ, -0x1 ;  /* 0xffffffffff327424 */ /* 0x000fe400078e00ff */
[----:B------:R-:W-:Y:S01]  /*0690*/  IMAD.MOV.U32 R51, RZ, RZ, -0x1 ;  /* 0xffffffffff337424 */ /* 0x000fe200078e00ff */
[----:B------:R-:W-:-:S13]  /*06a0*/  ISETP.GE.U32.AND.EX P0, PT, R17, UR5, PT, P0 ;  /* 0x0000000511007c0c */ /* 0x000fda000bf06100 */
[----:B------:R-:W-:Y:S05]  /*06b0*/  @P0 BRA `(.L_x_4) ;  /* 0x00000004005c0947 */ /* 0x000fea0003800000 */
[----:B------:R-:W0:Y:S01]  /*06c0*/  LDC.64 R20, c[0x0][0x628] ;  /* 0x00018a00ff147b82 */ /* 0x000e220000000a00 */
[----:B------:R-:W-:Y:S02]  /*06d0*/  IMAD.MOV.U32 R8, RZ, RZ, R2 ;  /* 0x000000ffff087224 */ /* 0x000fe400078e0002 */
[----:B------:R-:W-:-:S05]  /*06e0*/  IMAD.MOV.U32 R9, RZ, RZ, R17 ;  /* 0x000000ffff097224 */ /* 0x000fca00078e0011 */
[----:B------:R-:W1:Y:S08]  /*06f0*/  LDC R0, c[0x0][0x630] ;  /* 0x00018c00ff007b82 */ /* 0x000e700000000800 */
[----:B------:R-:W2:Y:S01]  /*0700*/  LDC.64 R22, c[0x0][0x620] ;  /* 0x00018800ff167b82 */ /* 0x000ea20000000a00 */
[----:B0-----:R-:W-:-:S04]  /*0710*/  ISETP.NE.U32.AND P0, PT, R20, RZ, PT ;  /* 0x000000ff1400720c */ /* 0x001fc80003f05070 */
[----:B------:R-:W-:-:S13]  /*0720*/  ISETP.NE.AND.EX P0, PT, R21, RZ, PT, P0 ;  /* 0x000000ff1500720c */ /* 0x000fda0003f05300 */
[----:B-12---:R-:W-:Y:S05]  /*0730*/  @!P0 BRA `(.L_x_5) ;  /* 0x0000000000288947 */ /* 0x006fea0003800000 */
[----:B------:R-:W0:Y:S02]  /*0740*/  LDC R13, c[0x0][0x634] ;  /* 0x00018d00ff0d7b82 */ /* 0x000e240000000800 */
[----:B0-----:R-:W-:-:S05]  /*0750*/  IADD3 R13, P0, R2, R13, RZ ;  /* 0x0000000d020d7210 */ /* 0x001fca0007f1e0ff */
[----:B------:R-:W-:-:S04]  /*0760*/  IMAD.X R15, RZ, RZ, R17, P0 ;  /* 0x000000ffff0f7224 */ /* 0x000fc800000e0611 */
[----:B------:R-:W-:-:S04]  /*0770*/  IMAD.WIDE.U32 R8, R15, R20, RZ ;  /* 0x000000140f087225 */ /* 0x000fc800078e00ff */
[----:B------:R-:W-:-:S04]  /*0780*/  IMAD.WIDE.U32 R10, P0, R13, R21, R8 ;  /* 0x000000150d0a7225 */ /* 0x000fc80007800008 */
[----:B------:R-:W-:-:S04]  /*0790*/  IMAD.WIDE.U32 R8, R13, R20, RZ ;  /* 0x000000140d087225 */ /* 0x000fc800078e00ff */
[----:B------:R-:W-:Y:S01]  /*07a0*/  IMAD.X R13, RZ, RZ, RZ, P0 ;  /* 0x000000ffff0d7224 */ /* 0x000fe200000e06ff */
[----:B------:R-:W-:Y:S01]  /*07b0*/  IADD3 RZ, P0, R9, R10, RZ ;  /* 0x0000000a09ff7210 */ /* 0x000fe20007f1e0ff */
[----:B------:R-:W-:-:S04]  /*07c0*/  IMAD.MOV.U32 R12, RZ, RZ, R11 ;  /* 0x000000ffff0c7224 */ /* 0x000fc800078e000b */
[----:B------:R-:W-:-:S08]  /*07d0*/  IMAD.WIDE.U32.X R8, R15, R21, R12, P0 ;  /* 0x000000150f087225 */ /* 0x000fd000000e040c */
.L_x_5:
[-CC-:B------:R-:W-:Y:S01]  /*07e0*/  SHF.R.U64 R51, R8, R0.reuse, R9.reuse ;  /* 0x0000000008337219 */ /* 0x180fe20000001209 */
[----:B------:R-:W0:Y:S01]  /*07f0*/  LDC R12, c[0x0][0x618] ;  /* 0x00018600ff0c7b82 */ /* 0x000e220000000800 */
[----:B------:R-:W-:Y:S01]  /*0800*/  SHF.R.U32.HI R7, RZ, R0, R9 ;  /* 0x00000000ff077219 */ /* 0x000fe20000011609 */
[----:B------:R-:W-:Y:S01]  /*0810*/  ULDC UR4, c[0x0][0x150] ;  /* 0x0000540000047ab9 */ /* 0x000fe20000000800 */
[----:B------:R-:W-:Y:S01]  /*0820*/  IADD3 R11, P0, RZ, -R51, RZ ;  /* 0x80000033ff0b7210 */ /* 0x000fe20007f1e0ff */
[----:B------:R-:W-:Y:S01]  /*0830*/  IMAD.MOV.U32 R8, RZ, RZ, R2 ;  /* 0x000000ffff087224 */ /* 0x000fe200078e0002 */
[----:B------:R-:W-:Y:S01]  /*0840*/  I2FP.F32.U32 R0, R6 ;  /* 0x0000000600007245 */ /* 0x000fe20000201000 */
[----:B------:R-:W-:Y:S02]  /*0850*/  IMAD.MOV.U32 R9, RZ, RZ, R17 ;  /* 0x000000ffff097224 */ /* 0x000fe400078e0011 */
[----:B------:R-:W1:Y:S01]  /*0860*/  LDC.64 R30, c[0x0][0x640] ;  /* 0x00019000ff1e7b82 */ /* 0x000e620000000a00 */
[----:B------:R-:W-:-:S02]  /*0870*/  IMAD.X R13, RZ, RZ, ~R7, P0 ;  /* 0x000000ffff0d7224 */ /* 0x000fc400000e0e07 */
[----:B------:R-:W-:Y:S01]  /*0880*/  FMUL R0, R0, UR4 ;  /* 0x0000000400007c20 */ /* 0x000fe20008400000 */
[----:B------:R-:W-:Y:S01]  /*0890*/  IMAD.WIDE.U32 R8, R11, R22, R8 ;  /* 0x000000160b087225 */ /* 0x000fe200078e0008 */
[----:B------:R-:W-:-:S03]  /*08a0*/  ULDC UR4, c[0x0][0x154] ;  /* 0x0000550000047ab9 */ /* 0x000fc60000000800 */
[----:B------:R-:W-:Y:S01]  /*08b0*/  IMAD R10, R13, R22, RZ ;  /* 0x000000160d0a7224 */ /* 0x000fe200078e02ff */
[----:B------:R-:W2:Y:S01]  /*08c0*/  LDC R7, c[0x0][0x144] ;  /* 0x00005100ff077b82 */ /* 0x000ea20000000800 */
[----:B------:R-:W3:Y:S02]  /*08d0*/  F2I.U32.TRUNC.NTZ R0, R0 ;  /* 0x0000000000007305 */ /* 0x000ee4000020f000 */
[----:B------:R-:W-:-:S04]  /*08e0*/  IMAD R11, R11, R23, R10 ;  /* 0x000000170b0b7224 */ /* 0x000fc800078e020a */
[----:B------:R-:W-:Y:S01]  /*08f0*/  IMAD.IADD R9, R9, 0x1, R11 ;  /* 0x0000000109097824 */ /* 0x000fe200078e020b */
[----:B------:R-:W4:Y:S01]  /*0900*/  LDC R24, c[0x0][0x608] ;  /* 0x00018200ff187b82 */ /* 0x000f220000000800 */
[----:B------:R-:W-:-:S03]  /*0910*/  IMAD.MOV.U32 R11, RZ, RZ, -0x1 ;  /* 0xffffffffff0b7424 */ /* 0x000fc600078e00ff */
[-CC-:B0-----:R-:W-:Y:S02]  /*0920*/  SHF.R.U64 R22, R8, R12.reuse, R9.reuse ;  /* 0x0000000c08167219 */ /* 0x181fe40000001209 */
[----:B------:R-:W-:Y:S02]  /*0930*/  I2FP.F32.U32 R8, R5 ;  /* 0x0000000500087245 */ /* 0x000fe40000201000 */
[----:B------:R-:W0:Y:S01]  /*0940*/  LDC R28, c[0x0][0x658] ;  /* 0x00019600ff1c7b82 */ /* 0x000e220000000800 */
[----:B-1----:R-:W-:Y:S01]  /*0950*/  ISETP.NE.U32.AND P0, PT, R30, RZ, PT ;  /* 0x000000ff1e00720c */ /* 0x002fe20003f05070 */
[----:B---3--:R-:W-:Y:S02]  /*0960*/  IMAD.MOV R10, RZ, RZ, -R0 ;  /* 0x000000ffff0a7224 */ /* 0x008fe400078e0a00 */
[----:B------:R-:W-:Y:S01]  /*0970*/  FMUL R8, R8, UR4 ;  /* 0x0000000408087c20 */ /* 0x000fe20008400000 */
[----:B------:R-:W-:Y:S02]  /*0980*/  SHF.R.U32.HI R9, RZ, R12, R9 ;  /* 0x0000000cff097219 */ /* 0x000fe40000011609 */
[----:B------:R-:W-:Y:S01]  /*0990*/  ISETP.NE.AND.EX P0, PT, R31, RZ, PT, P0 ;  /* 0x000000ff1f00720c */ /* 0x000fe20003f05300 */
[----:B------:R1:W3:Y:S01]  /*09a0*/  F2I.U32.TRUNC.NTZ R15, R8 ;  /* 0x00000008000f7305 */ /* 0x0002e2000020f000 */
[----:B------:R-:W1:Y:S01]  /*09b0*/  LDC R20, c[0x0][0x148] ;  /* 0x00005200ff147b82 */ /* 0x000e620000000800 */
[----:B--2---:R-:W-:-:S07]  /*09c0*/  IMAD R0, R7, R10, R6 ;  /* 0x0000000a07007224 */ /* 0x004fce00078e0206 */
[----:B------:R-:W2:Y:S01]  /*09d0*/  LDC R26, c[0x0][0x600] ;  /* 0x00018000ff1a7b82 */ /* 0x000ea20000000800 */
[-CC-:B----4-:R-:W-:Y:S02]  /*09e0*/  SHF.R.U64 R32, R22, R24.reuse, R9.reuse ;  /* 0x0000001816207219 */ /* 0x190fe40000001209 */
[----:B------:R-:W-:Y:S01]  /*09f0*/  SHF.R.U32.HI R7, RZ, R24, R9 ;  /* 0x00000018ff077219 */ /* 0x000fe20000011609 */
[----:B------:R-:W-:-:S04]  /*0a00*/  IMAD.MOV.U32 R9, RZ, RZ, 0x1 ;  /* 0x00000001ff097424 */ /* 0x000fc800078e00ff */
[----:B------:R-:W4:Y:S01]  /*0a10*/  LDC R21, c[0x0][0x648] ;  /* 0x00019200ff157b82 */ /* 0x000f220000000800 */
[-C--:B0-----:R-:W-:Y:S02]  /*0a20*/  SHF.L.U32 R6, R11, R28.reuse, RZ ;  /* 0x0000001c0b067219 */ /* 0x081fe400000006ff */
[--C-:B------:R-:W-:Y:S02]  /*0a30*/  SHF.R.U64 R24, R32, R28, R7.reuse ;  /* 0x0000001c20187219 */ /* 0x100fe40000001207 */
[----:B------:R-:W-:Y:S02]  /*0a40*/  LOP3.LUT R13, RZ, R6, RZ, 0x33, !PT ;  /* 0x00000006ff0d7212 */ /* 0x000fe400078e33ff */
[-C--:B------:R-:W-:Y:S01]  /*0a50*/  SHF.R.U32.HI R7, RZ, R28.reuse, R7 ;  /* 0x0000001cff077219 */ /* 0x080fe20000011607 */
[----:B------:R-:W0:Y:S01]  /*0a60*/  LDC R23, c[0x0][0x638] ;  /* 0x00018e00ff177b82 */ /* 0x000e220000000800 */
[----:B------:R-:W-:Y:S01]  /*0a70*/  SHF.L.U32 R12, R9, R28, RZ ;  /* 0x0000001c090c7219 */ /* 0x000fe200000006ff */
[----:B------:R-:W-:-:S06]  /*0a80*/  IMAD.MOV.U32 R6, RZ, RZ, R24 ;  /* 0x000000ffff067224 */ /* 0x000fcc00078e0018 */
[----:B------:R-:W0:Y:S01]  /*0a90*/  LDC R53, c[0x0][0x610] ;  /* 0x00018400ff357b82 */ /* 0x000e220000000800 */
[----:B-1-3--:R-:W-:Y:S05]  /*0aa0*/  @!P0 BRA `(.L_x_6) ;  /* 0x0000000000288947 */ /* 0x00afea0003800000 */
[----:B------:R-:W1:Y:S02]  /*0ab0*/  LDC R11, c[0x0][0x64c] ;  /* 0x00019300ff0b7b82 */ /* 0x000e640000000800 */
[----:B-1----:R-:W-:-:S05]  /*0ac0*/  IADD3 R11, P0, R24, R11, RZ ;  /* 0x0000000b180b7210 */ /* 0x002fca0007f1e0ff */
        /* <DEDUP_REMOVED lines=8> */
.L_x_6:
[----:B----4-:R-:W-:Y:S01]  /*0b50*/  SHF.R.U64 R6, R6, R21, R7 ;  /* 0x0000001506067219 */ /* 0x010fe20000001207 */
[----:B--2---:R-:W-:Y:S01]  /*0b60*/  VIADD R7, R26, 0xffffffff ;  /* 0xffffffff1a077836 */ /* 0x004fe20000000000 */
[----:B------:R-:W-:Y:S01]  /*0b70*/  LOP3.LUT R13, R32, R13, RZ, 0xc0, !PT ;  /* 0x0000000d200d7212 */ /* 0x000fe200078ec0ff */
[----:B------:R-:W-:Y:S02]  /*0b80*/  IMAD.MOV R15, RZ, RZ, -R15 ;  /* 0x000000ffff0f7224 */ /* 0x000fe400078e0a0f */
[----:B------:R-:W-:Y:S02]  /*0b90*/  IMAD.MOV R8, RZ, RZ, -R6 ;  /* 0x000000ffff087224 */ /* 0x000fe400078e0a06 */
[----:B------:R-:W-:Y:S01]  /*0ba0*/  IMAD R13, R12, R6, R13 ;  /* 0x000000060c0d7224 */ /* 0x000fe200078e020d */
[----:B------:R-:W-:Y:S01]  /*0bb0*/  LOP3.LUT R6, R22, R7, RZ, 0xc0, !PT ;  /* 0x0000000716067212 */ /* 0x000fe200078ec0ff */
[----:B------:R-:W-:Y:S02]  /*0bc0*/  @P3 IMAD R0, R20, R15, R5 ;  /* 0x0000000f14003224 */ /* 0x000fe400078e0205 */
[----:B0-----:R-:W-:-:S02]  /*0bd0*/  IMAD R5, R8, R23, R24 ;  /* 0x0000001708057224 */ /* 0x001fc400078e0218 */
[----:B------:R-:W-:Y:S02]  /*0be0*/  IMAD R53, R13, R53, R0 ;  /* 0x000000350d357224 */ /* 0x000fe400078e0200 */
[----:B------:R-:W-:Y:S02]  /*0bf0*/  IMAD R6, R5, R26, R6 ;  /* 0x0000001a05067224 */ /* 0x000fe400078e0206 */
[----:B------:R-:W-:-:S03]  /*0c00*/  IMAD.MOV.U32 R0, RZ, RZ, 0x1 ;  /* 0x00000001ff007424 */ /* 0x000fc600078e00ff */
[----:B------:R-:W-:Y:S02]  /*0c10*/  SEL R50, R6, R53, !P3 ;  /* 0x0000003506327207 */ /* 0x000fe40005800000 */
[----:B------:R-:W-:-:S07]  /*0c20*/  SEL R53, R53, R6, !P3 ;  /* 0x0000000635357207 */ /* 0x000fce0005800000 */
.L_x_4:
[----:B------:R-:W-:-:S08]  /*0c30*/  NOP ;  /* 0x0000000000007918 */ /* 0x000fd00000000000 */
[----:B------:R-:W0:Y:S02]  /*0c40*/  USETMAXREG.TRY_ALLOC.CTAPOOL UP0, 0xe8 ;  /* 0x000000e8000079c8 */ /* 0x000e240008000600 */
[----:B0-----:R-:W-:-:S13]  /*0c50*/  PLOP3.LUT P0, PT, PT, PT, UP0, 0x80, 0x0 ;  /* 0x000000000000781c */ /* 0x001fda0003f0f008 */
[----:B------:R-:W-:Y:S05]  /*0c60*/  @!P0 BRA `(.L_x_4) ;  /* 0xfffffffc00f08947 */ /* 0x000fea000383ffff */
[----:B------:R-:W-:Y:S01]  /*0c70*/  ULDC.64 UR4, c[0x0][0x598] ;  /* 0x0001660000047ab9 */ /* 0x000fe20000000a00 */
[----:B------:R-:W-:Y:S01]  /*0c80*/  ULDC.64 UR40, c[0x0][0x208] ;  /* 0x0000820000287ab9 */ /* 0x000fe20000000a00 */
[----:B------:R-:W-:-:S04]  /*0c90*/  ISETP.NE.U32.AND P0, PT, RZ, UR4, PT ;  /* 0x00000004ff007c0c */ /* 0x000fc8000bf05070 */
[----:B------:R-:W-:-:S13]  /*0ca0*/  ISETP.NE.AND.EX P0, PT, RZ, UR5, PT, P0 ;  /* 0x00000005ff007c0c */ /* 0x000fda000bf05300 */
[----:B------:R-:W-:Y:S05]  /*0cb0*/  @!P0 BRA `(.L_x_7) ;  /* 0x00000000001c8947 */ /* 0x000fea0003800000 */
[----:B------:R-:W0:Y:S02]  /*0cc0*/  LDC.64 R6, c[0x0][0x598] ;  /* 0x00016600ff067b82 */ /* 0x000e240000000a00 */
[----:B0-----:R-:W2:Y:S02]  /*0cd0*/  LDG.E.64 R6, desc[UR40][R6.64] ;  /* 0x0000002806067981 */ /* 0x001ea4000c1e1b00 */
[----:B--2---:R-:W-:-:S04]  /*0ce0*/  ISETP.NE.U32.AND P0, PT, R6, RZ, PT ;  /* 0x000000ff0600720c */ /* 0x004fc80003f05070 */
[----:B------:R-:W-:-:S13]  /*0cf0*/  ISETP.NE.AND.EX P0, PT, R7, RZ, PT, P0 ;  /* 0x000000ff0700720c */ /* 0x000fda0003f05300 */
[----:B------:R-:W-:Y:S05]  /*0d00*/  @!P0 BRA `(.L_x_7) ;  /* 0x0000000000088947 */ /* 0x000fea0003800000 */
[----:B------:R0:W5:Y:S01]  /*0d10*/  LD.E R19, desc[UR40][R6.64] ;  /* 0x0000002806137980 */ /* 0x000162000c101900 */
[----:B------:R-:W-:Y:S05]  /*0d20*/  BRA `(.L_x_8) ;  /* 0x0000000000247947 */ /* 0x000fea0003800000 */
.L_x_7:
[----:B------:R-:W-:Y:S02]  /*0d30*/  ULDC.64 UR4, c[0x0][0x588] ;  /* 0x0001620000047ab9 */ /* 0x000fe40000000a00 */
[----:B------:R-:W-:-:S04]  /*0d40*/  ISETP.NE.U32.AND P0, PT, RZ, UR4, PT ;  /* 0x00000004ff007c0c */ /* 0x000fc8000bf05070 */
[----:B------:R-:W-:-:S13]  /*0d50*/  ISETP.NE.AND.EX P0, PT, RZ, UR5, PT, P0 ;  /* 0x00000005ff007c0c */ /* 0x000fda000bf05300 */
[----:B------:R-:W-:Y:S05]  /*0d60*/  @!P0 BRA `(.L_x_9) ;  /* 0x00000000000c8947 */ /* 0x000fea0003800000 */
[----:B------:R-:W0:Y:S02]  /*0d70*/  LDC.64 R6, c[0x0][0x588] ;  /* 0x00016200ff067b82 */ /* 0x000e240000000a00 */
[----:B0-----:R1:W5:Y:S01]  /*0d80*/  LDG.E R19, desc[UR40][R6.64] ;  /* 0x0000002806137981 */ /* 0x001362000c1e1900 */
[----:B------:R-:W-:Y:S05]  /*0d90*/  BRA `(.L_x_8) ;  /* 0x0000000000087947 */ /* 0x000fea0003800000 */
.L_x_9:
[----:B------:R-:W-:Y:S02]  /*0da0*/  ULDC UR4, c[0x0][0x580] ;  /* 0x0001600000047ab9 */ /* 0x000fe40000000800 */
[----:B------:R-:W-:-:S07]  /*0db0*/  IMAD.U32 R19, RZ, RZ, UR4 ;  /* 0x00000004ff137e24 */ /* 0x000fce000f8e00ff */
.L_x_8:
[----:B------:R-:W-:Y:S02]  /*0dc0*/  ULDC.64 UR4, c[0x0][0x5a0] ;  /* 0x0001680000047ab9 */ /* 0x000fe40000000a00 */
[----:B------:R-:W-:-:S04]  /*0dd0*/  ISETP.NE.U32.AND P0, PT, RZ, UR4, PT ;  /* 0x00000004ff007c0c */ /* 0x000fc8000bf05070 */
[----:B------:R-:W-:-:S13]  /*0de0*/  ISETP.NE.AND.EX P0, PT, RZ, UR5, PT, P0 ;  /* 0x00000005ff007c0c */ /* 0x000fda000bf05300 */
[----:B------:R-:W-:Y:S05]  /*0df0*/  @!P0 BRA `(.L_x_10) ;  /* 0x00000000001c8947 */ /* 0x000fea0003800000 */
[----:B01----:R-:W0:Y:S02]  /*0e00*/  LDC.64 R6, c[0x0][0x5a0] ;  /* 0x00016800ff067b82 */ /* 0x003e240000000a00 */
[----:B0-----:R-:W2:Y:S02]  /*0e10*/  LDG.E.64 R6, desc[UR40][R6.64] ;  /* 0x0000002806067981 */ /* 0x001ea4000c1e1b00 */
[----:B--2---:R-:W-:-:S04]  /*0e20*/  ISETP.NE.U32.AND P0, PT, R6, RZ, PT ;  /* 0x000000ff0600720c */ /* 0x004fc80003f05070 */
[----:B------:R-:W-:-:S13]  /*0e30*/  ISETP.NE.AND.EX P0, PT, R7, RZ, PT, P0 ;  /* 0x000000ff0700720c */ /* 0x000fda0003f05300 */
[----:B------:R-:W-:Y:S05]  /*0e40*/  @!P0 BRA `(.L_x_10) ;  /* 0x0000000000088947 */ /* 0x000fea0003800000 */
[----:B------:R0:W5:Y:S01]  /*0e50*/  LD.E R40, desc[UR40][R6.64] ;  /* 0x0000002806287980 */ /* 0x000162000c101900 */
[----:B------:R-:W-:Y:S05]  /*0e60*/  BRA `(.L_x_11) ;  /* 0x0000000000247947 */ /* 0x000fea0003800000 */
.L_x_10:
[----:B------:R-:W-:Y:S02]  /*0e70*/  ULDC.64 UR4, c[0x0][0x590] ;  /* 0x0001640000047ab9 */ /* 0x000fe40000000a00 */
[----:B------:R-:W-:-:S04]  /*0e80*/  ISETP.NE.U32.AND P0, PT, RZ, UR4, PT ;  /* 0x00000004ff007c0c */ /* 0x000fc8000bf05070 */
[----:B------:R-:W-:-:S13]  /*0e90*/  ISETP.NE.AND.EX P0, PT, RZ, UR5, PT, P0 ;  /* 0x00000005ff007c0c */ /* 0x000fda000bf05300 */
[----:B------:R-:W-:Y:S05]  /*0ea0*/  @!P0 BRA `(.L_x_12) ;  /* 0x00000000000c8947 */ /* 0x000fea0003800000 */
[----:B------:R-:W2:Y:S02]  /*0eb0*/  LDC.64 R40, c[0x0][0x590] ;  /* 0x00016400ff287b82 */ /* 0x000ea40000000a00 */
[----:B--2---:R2:W5:Y:S01]  /*0ec0*/  LDG.E R40, desc[UR40][R40.64] ;  /* 0x0000002828287981 */ /* 0x004562000c1e1900 */
[----:B------:R-:W-:Y:S05]  /*0ed0*/  BRA `(.L_x_11) ;  /* 0x0000000000087947 */ /* 0x000fea0003800000 */
.L_x_12:
[----:B------:R-:W-:Y:S02]  /*0ee0*/  ULDC UR4, c[0x0][0x584] ;  /* 0x0001610000047ab9 */ /* 0x000fe40000000800 */
[----:B------:R-:W-:-:S07]  /*0ef0*/  IMAD.U32 R40, RZ, RZ, UR4 ;  /* 0x00000004ff287e24 */ /* 0x000fce000f8e00ff */
.L_x_11:
[----:B------:R-:W-:-:S13]  /*0f00*/  LOP3.LUT P0, RZ, R0, 0xff, RZ, 0xc0, !PT ;  /* 0x000000ff00ff7812 */ /* 0x000fda000780c0ff */
[----:B------:R-:W-:Y:S05]  /*0f10*/  @!P0 EXIT ;  /* 0x000000000000894d */ /* 0x000fea0003800000 */
[----:B------:R-:W3:Y:S01]  /*0f20*/  LDC R44, c[0x0][0x658] ;  /* 0x00019600ff2c7b82 */ /* 0x000ee20000000800 */
[----:B------:R-:W-:Y:S01]  /*0f30*/  ULDC.64 UR6, c[0x0][0x288] ;  /* 0x0000a20000067ab9 */ /* 0x000fe20000000a00 */
[----:B------:R-:W-:Y:S01]  /*0f40*/  LOP3.LUT R14, R14, 0x1, RZ, 0xc0, !PT ;  /* 0x000000010e0e7812 */ /* 0x000fe200078ec0ff */
[----:B------:R-:W-:Y:S01]  /*0f50*/  UIADD3 UR4, UR7, 0xff, URZ ;  /* 0x000000ff07047890 */ /* 0x000fe2000fffe03f */
[----:B------:R-:W-:Y:S01]  /*0f60*/  SHF.R.U32.HI R0, RZ, 0x2, R3 ;  /* 0x00000002ff007819 */ /* 0x000fe20000011603 */
[----:B01----:R-:W-:Y:S01]  /*0f70*/  IMAD.MOV.U32 R7, RZ, RZ, -0x1 ;  /* 0xffffffffff077424 */ /* 0x003fe200078e00ff */
[----:B------:R-:W-:Y:S01]  /*0f80*/  SHF.R.U32.HI R4, RZ, 0x1, R4 ;  /* 0x00000001ff047819 */ /* 0x000fe20000011604 */
[----:B------:R-:W-:Y:S01]  /*0f90*/  USHF.R.S32.HI UR5, URZ, 0x1f, UR4 ;  /* 0x0000001f3f057899 */ /* 0x000fe20008011404 */
[----:B------:R-:W0:Y:S01]  /*0fa0*/  LDC.64 R42, c[0x0][0x5c8] ;  /* 0x00017200ff2a7b82 */ /* 0x000e220000000a00 */
[----:B------:R-:W-:Y:S01]  /*0fb0*/  IMAD.SHL.U32 R5, R14, 0x40, RZ ;  /* 0x000000400e057824 */ /* 0x000fe200078e00ff */
[----:B------:R-:W-:Y:S01]  /*0fc0*/  LOP3.LUT R0, R0, 0x7, RZ, 0xc0, !PT ;  /* 0x0000000700007812 */ /* 0x000fe200078ec0ff */
[----:B------:R-:W-:Y:S01]  /*0fd0*/  ULEA.HI UR5, UR5, UR4, URZ, 0x8 ;  /* 0x0000000405057291 */ /* 0x000fe2000f8f403f */
[----:B------:R-:W-:Y:S01]  /*0fe0*/  LOP3.LUT R23, R4, 0x30, RZ, 0xc0, !PT ;  /* 0x0000003004177812 */ /* 0x000fe200078ec0ff */
[----:B------:R-:W-:Y:S01]  /*0ff0*/  IMAD.MOV.U32 R9, RZ, RZ, 0x1 ;  /* 0x00000001ff097424 */ /* 0x000fe200078e00ff */
[--C-:B------:R-:W-:Y:S01]  /*1000*/  LOP3.LUT R22, R5, 0x40, R0.reuse, 0xe2, !PT ;  /* 0x0000004005167812 */ /* 0x100fe200078ee200 */
[----:B------:R-:W-:Y:S01]  /*1010*/  USHF.R.S32.HI UR43, URZ, 0x8, UR5 ;  /* 0x000000083f2b7899 */ /* 0x000fe20008011405 */
[----:B------:R-:W1:Y:S01]  /*1020*/  LDC R47, c[0x0][0x600] ;  /* 0x00018000ff2f7b82 */ /* 0x000e620000000800 */
[-C--:B------:R-:W-:Y:S01]  /*1030*/  IADD3 R5, RZ, -R23.reuse, -R0 ;  /* 0x80000017ff057210 */ /* 0x080fe20007ffe800 */
[----:B------:R-:W-:Y:S01]  /*1040*/  IMAD.U32 R6, RZ, RZ, UR6 ;  /* 0x00000006ff067e24 */ /* 0x000fe2000f8e00ff */
[C---:B--2---:R-:W-:Y:S01]  /*1050*/  LOP3.LUT R41, R3.reuse, 0x3, RZ, 0xc0, !PT ;  /* 0x0000000303297812 */ /* 0x044fe200078ec0ff */
[----:B------:R-:W-:Y:S01]  /*1060*/  UISETP.LT.AND UP0, UPT, UR43, 0x1, UPT ;  /* 0x000000012b00788c */ /* 0x000fe2000bf01270 */
[----:B------:R-:W-:Y:S01]  /*1070*/  LOP3.LUT R46, R3, 0x80, RZ, 0xc0, !PT ;  /* 0x00000080032e7812 */ /* 0x000fe200078ec0ff */
[----:B------:R-:W-:Y:S01]  /*1080*/  IMAD R5, R14, -0x40, R5 ;  /* 0xffffffc00e057824 */ /* 0x000fe200078e0205 */
[----:B------:R-:W-:Y:S01]  /*1090*/  ULDC UR4, c[0x0][0x284] ;  /* 0x0000a10000047ab9 */ /* 0x000fe20000000800 */
[-C--:B---3--:R-:W-:Y:S01]  /*10a0*/  SHF.L.U32 R7, R7, R44.reuse, RZ ;  /* 0x0000002c07077219 */ /* 0x088fe200000006ff */
[----:B------:R-:W-:Y:S01]  /*10b0*/  USEL UR44, UR43, 0x1, UP0 ;  /* 0x000000012b2c7887 */ /* 0x000fe20008000000 */
[----:B------:R-:W-:Y:S01]  /*10c0*/  LOP3.LUT R22, R22, R23, RZ, 0xfc, !PT ;  /* 0x0000001716167212 */ /* 0x000fe200078efcff */
[----:B------:R-:W-:Y:S01]  /*10d0*/  IMAD R41, R41, -0x2, R6 ;  /* 0xfffffffe29297824 */ /* 0x000fe200078e0206 */
[----:B------:R-:W-:Y:S01]  /*10e0*/  SHF.L.U32 R44, R9, R44, RZ ;  /* 0x0000002c092c7219 */ /* 0x000fe200000006ff */
[----:B------:R-:W-:Y:S01]  /*10f0*/  IMAD.SHL.U32 R45, R3, 0x2, RZ ;  /* 0x00000002032d7824 */ /* 0x000fe200078e00ff */
[----:B------:R-:W-:Y:S01]  /*1100*/  LOP3.LUT R54, R18, 0x1, RZ, 0xfc, !PT ;  /* 0x0000000112367812 */ /* 0x000fe200078efcff */
[----:B------:R-:W-:Y:S01]  /*1110*/  VIADD R49, R5, UR4 ;  /* 0x0000000405317c36 */ /* 0x000fe20008000000 */
[C---:B0-----:R-:W-:Y:S01]  /*1120*/  SHF.L.U64.HI R43, R42.reuse, 0x3, R43 ;  /* 0x000000032a2b7819 */ /* 0x041fe2000001022b */
[----:B------:R-:W-:Y:S01]  /*1130*/  IMAD.SHL.U32 R42, R42, 0x8, RZ ;  /* 0x000000082a2a7824 */ /* 0x000fe200078e00ff */
[----:B------:R-:W-:Y:S01]  /*1140*/  SHF.R.U32.HI R46, RZ, 0x7, R46 ;  /* 0x00000007ff2e7819 */ /* 0x000fe2000001162e */
[----:B------:R-:W-:Y:S01]  /*1150*/  IMAD.MOV.U32 R23, RZ, RZ, RZ ;  /* 0x000000ffff177224 */ /* 0x000fe200078e00ff */
[----:B------:R-:W-:Y:S01]  /*1160*/  LOP3.LUT R48, RZ, R7, RZ, 0x33, !PT ;  /* 0x00000007ff307212 */ /* 0x000fe200078e33ff */
[----:B------:R-:W-:Y:S01]  /*1170*/  UIADD3 UR44, UR43, -UR44, URZ ;  /* 0x8000002c2b2c7290 */ /* 0x000fe2000fffe03f */
[----:B------:R-:W-:Y:S01]  /*1180*/  UMOV UR36, URZ ;  /* 0x0000003f00247c82 */ /* 0x000fe20008000000 */
[----:B-1----:R-:W-:Y:S01]  /*1190*/  VIADD R47, R47, 0xffffffff ;  /* 0xffffffff2f2f7836 */ /* 0x002fe20000000000 */
[----:B------:R-:W-:-:S09]  /*11a0*/  UMOV UR42, URZ ;  /* 0x0000003f002a7c82 */ /* 0x000fd20008000000 */
.L_x_62:
[----:B0-----:R-:W0:Y:S01]  /*11b0*/  SHFL.IDX PT, R0, R46, RZ, 0x1f ;  /* 0x00001fff2e007589 */ /* 0x001e2200000e0000 */
[----:B-1----:R-:W1:Y:S01]  /*11c0*/  S2UR UR7, SR_CgaCtaId ;  /* 0x00000000000779c3 */ /* 0x002e620000008800 */
[----:B------:R-:W-:Y:S01]  /*11d0*/  UMOV UR6, 0x400 ;  /* 0x0000040000067882 */ /* 0x000fe20000000000 */
[----:B0-----:R-:W-:Y:S01]  /*11e0*/  R2UR UR4, R0 ;  /* 0x00000000000472ca */ /* 0x001fe200000e0000 */
[----:B-1----:R-:W-:-:S12]  /*11f0*/  ULEA UR46, UR7, UR6, 0x18 ;  /* 0x00000006072e7291 */ /* 0x002fd8000f8ec03f */
[----:B------:R-:W-:-:S04]  /*1200*/  ULEA.HI UR5, UR4, UR4, URZ, 0x1 ;  /* 0x0000000404057291 */ /* 0x000fc8000f8f083f */
[----:B------:R-:W-:-:S04]  /*1210*/  ULOP3.LUT UR5, UR5, 0x7fffe, URZ, 0xc0, !UPT ;  /* 0x0007fffe05057892 */ /* 0x000fc8000f8ec03f */
[----:B------:R-:W-:-:S03]  /*1220*/  UIADD3 UR5, UR4, -UR5, URZ ;  /* 0x8000000504057290 */ /* 0x000fc6000fffe03f */
[----:B------:R-:W-:Y:S01]  /*1230*/  ULDC UR4, c[0x0][0x28c] ;  /* 0x0000a30000047ab9 */ /* 0x000fe20000000800 */
[----:B------:R-:W-:Y:S01]  /*1240*/  ULEA UR5, UR5, UR46, 0xd ;  /* 0x0000002e05057291 */ /* 0x000fe2000f8e683f */
[----:B------:R-:W-:-:S03]  /*1250*/  ISETP.LT.AND P0, PT, RZ, UR4, PT ;  /* 0x00000004ff007c0c */ /* 0x000fc6000bf01270 */
[----:B------:R-:W-:-:S04]  /*1260*/  UIADD3 UR5, UR5, 0x100, URZ ;  /* 0x0000010005057890 */ /* 0x000fc8000fffe03f */
[----:B------:R-:W-:-:S04]  /*1270*/  USHF.R.U32.HI UR5, URZ, 0x4, UR5 ;  /* 0x000000043f057899 */ /* 0x000fc80008011605 */
[----:B------:R-:W-:-:S04]  /*1280*/  ULOP3.LUT UR5, UR5, 0x3fff, URZ, 0xc0, !UPT ;  /* 0x00003fff05057892 */ /* 0x000fc8000f8ec03f */
[----:B------:R-:W-:Y:S01]  /*1290*/  ULOP3.LUT UR45, UR5, 0x10000, URZ, 0xfc, !UPT ;  /* 0x00010000052d7892 */ /* 0x000fe2000f8efc3f */
[----:B--2345:R-:W-:Y:S11]  /*12a0*/  @P0 BRA `(.L_x_13) ;  /* 0x0000000000400947 */ /* 0x03cff60003800000 */
[----:B------:R-:W-:Y:S01]  /*12b0*/  MOV R0, 0x0 ;  /* 0x0000000000007802 */ /* 0x000fe20000000f00 */
[----:B------:R-:W-:Y:S01]  /*12c0*/  ULDC.64 UR4, c[0x4][0x68] ;  /* 0x01001a0000047ab9 */ /* 0x000fe20000000a00 */
[----:B------:R-:W-:Y:S01]  /*12d0*/  ULDC.64 UR6, c[0x4][0x8] ;  /* 0x0100020000067ab9 */ /* 0x000fe20000000a00 */
[----:B------:R-:W-:Y:S01]  /*12e0*/  IMAD.U32 R4, RZ, RZ, UR4 ;  /* 0x00000004ff047e24 */ /* 0x000fe2000f8e00ff */
[----:B------:R0:W1:Y:S01]  /*12f0*/  LDC.64 R14, c[0x4][R0] ;  /* 0x01000000000e7b82 */ /* 0x0000620000000a00 */
[----:B------:R-:W-:Y:S01]  /*1300*/  IMAD.U32 R5, RZ, RZ, UR5 ;  /* 0x00000005ff057e24 */ /* 0x000fe2000f8e00ff */
[----:B------:R-:W-:Y:S01]  /*1310*/  ULDC.64 UR4, c[0x4][0x70] ;  /* 0x01001c0000047ab9 */ /* 0x000fe20000000a00 */
[----:B------:R-:W-:Y:S02]  /*1320*/  IMAD.U32 R10, RZ, RZ, UR6 ;  /* 0x00000006ff0a7e24 */ /* 0x000fe4000f8e00ff */
[----:B------:R-:W-:Y:S02]  /*1330*/  IMAD.U32 R6, RZ, RZ, UR4 ;  /* 0x00000004ff067e24 */ /* 0x000fe4000f8e00ff */
[----:B------:R-:W-:-:S02]  /*1340*/  IMAD.U32 R7, RZ, RZ, UR5 ;  /* 0x00000005ff077e24 */ /* 0x000fc4000f8e00ff */
[----:B------:R-:W-:Y:S02]  /*1350*/  IMAD.U32 R11, RZ, RZ, UR7 ;  /* 0x00000007ff0b7e24 */ /* 0x000fe4000f8e00ff */
[----:B------:R-:W-:Y:S02]  /*1360*/  IMAD.MOV.U32 R8, RZ, RZ, 0x1e1 ;  /* 0x000001e1ff087424 */ /* 0x000fe400078e00ff */
[----:B------:R-:W-:Y:S02]  /*1370*/  IMAD.MOV.U32 R12, RZ, RZ, 0x1 ;  /* 0x00000001ff0c7424 */ /* 0x000fe400078e00ff */
[----:B0-----:R-:W-:-:S07]  /*1380*/  IMAD.MOV.U32 R13, RZ, RZ, RZ ;  /* 0x000000ffff0d7224 */ /* 0x001fce00078e00ff */
[----:B------:R-:W-:-:S07]  /*1390*/  LEPC R20, `(.L_x_13) ;  /* 0x000000001014794e */ /* 0x000fce0000000000 */
[----:B-1---5:R-:W-:Y:S05]  /*13a0*/  CALL.ABS.NOINC R14 ;  /* 0x000000000e007343 */ /* 0x022fea0003c00000 */
.L_x_13:
[----:B------:R-:W-:-:S13]  /*13b0*/  ISETP.NE.AND P0, PT, R54, 0x3, PT ;  /* 0x000000033600780c */ /* 0x000fda0003f05270 */
[----:B------:R-:W-:Y:S05]  /*13c0*/  @!P0 BRA `(.L_x_14) ;  /* 0x0000000000048947 */ /* 0x000fea0003800000 */
[----:B------:R-:W-:Y:S01]  /*13d0*/  BPT.TRAP 0x1 ;  /* 0x000000040000795c */ /* 0x000fe20000300000 */
.L_x_14:
[----:B------:R-:W-:Y:S02]  /*13e0*/  IMAD.U32 R3, RZ, RZ, UR42 ;  /* 0x0000002aff037e24 */ /* 0x000fe4000f8e00ff */
[----:B------:R-:W-:-:S03]  /*13f0*/  IMAD.U32 R0, RZ, RZ, UR36 ;  /* 0x00000024ff007e24 */ /* 0x000fc6000f8e00ff */
[----:B------:R-:W-:Y:S02]  /*1400*/  LEA R3, R3, UR46, 0x3 ;  /* 0x0000002e03037c11 */ /* 0x000fe4000f8e18ff */
[----:B------:R-:W-:-:S04]  /*1410*/  SHF.L.U32 R0, R0, 0x1f, RZ ;  /* 0x0000001f00007819 */ /* 0x000fc800000006ff */
[----:B------:R0:W1:Y:S01]  /*1420*/  SYNCS.PHASECHK.TRANS64.TRYWAIT P1, [R3+URZ], R0 ;  /* 0x00000000030075a7 */ /* 0x000062000802017f */
[----:B------:R-:W-:Y:S05]  /*1430*/  @!P0 BRA `(.L_x_15) ;  /* 0x0000000000048947 */ /* 0x000fea0003800000 */
[----:B------:R-:W-:Y:S01]  /*1440*/  BPT.TRAP 0x1 ;  /* 0x000000040000795c */ /* 0x000fe20000300000 */
.L_x_15:
[----:B------:R-:W-:-:S05]  /*1450*/  IMAD.U32 R4, RZ, RZ, UR44 ;  /* 0x0000002cff047e24 */ /* 0x000fca000f8e00ff */
[----:B------:R-:W-:Y:S01]  /*1460*/  ISETP.GE.AND P2, PT, R4, 0x1, PT ;  /* 0x000000010400780c */ /* 0x000fe20003f46270 */
[----:B-1----:R-:W-:-:S12]  /*1470*/  @P1 BRA `(.L_x_16) ;  /* 0x0000000000081947 */ /* 0x002fd80003800000 */
[----:B------:R-:W1:Y:S02]  /*1480*/  SYNCS.PHASECHK.TRANS64.TRYWAIT P1, [R3+URZ], R0 ;  /* 0x00000000030075a7 */ /* 0x000e64000802017f */
[----:B-1----:R-:W-:Y:S05]  /*1490*/  @!P1 BRA `(.L_x_17) ;  /* 0x0000004000f09947 */ /* 0x002fea0003800000 */
.L_x_16:
[----:B------:R-:W-:Y:S05]  /*14a0*/  WARPSYNC.ALL ;  /* 0x0000000000007948 */ /* 0x000fea0003800000 */
[----:B------:R-:W-:Y:S01]  /*14b0*/  UIADD3 UR4, UR46, 0x20100, URZ ;  /* 0x000201002e047890 */ /* 0x000fe2000fffe03f */
[----:B------:R-:W-:Y:S01]  /*14c0*/  WARPGROUP.ARRIVE ;  /* 0x00000000000079c5 */ /* 0x000fe20000000000 */
[----:B------:R-:W-:Y:S02]  /*14d0*/  ULEA UR6, UR42, UR45, 0xc ;  /* 0x0000002d2a067291 */ /* 0x000fe4000f8e603f */
[----:B------:R-:W-:Y:S01]  /*14e0*/  USHF.R.U32.HI UR4, URZ, 0x4, UR4 ;  /* 0x000000043f047899 */ /* 0x000fe20008011604 */
[----:B------:R-:W-:Y:S01]  /*14f0*/  UMOV UR13, 0x40000040 ;  /* 0x40000040000d7882 */ /* 0x000fe20000000000 */
[----:B------:R-:W-:-:S02]  /*1500*/  UMOV UR15, 0x40000040 ;  /* 0x40000040000f7882 */ /* 0x000fc40000000000 */
[----:B------:R-:W-:Y:S01]  /*1510*/  ULOP3.LUT UR4, UR4, 0x3fff, URZ, 0xc0, !UPT ;  /* 0x00003fff04047892 */ /* 0x000fe2000f8ec03f */
[----:B------:R-:W-:Y:S01]  /*1520*/  UMOV UR12, UR6 ;  /* 0x00000006000c7c82 */ /* 0x000fe20008000000 */
[----:B------:R-:W-:Y:S02]  /*1530*/  UMOV UR5, 0x40000040 ;  /* 0x4000004000057882 */ /* 0x000fe40000000000 */
[----:B------:R-:W-:Y:S01]  /*1540*/  ULOP3.LUT UR8, UR4, 0x10000, URZ, 0xfc, !UPT ;  /* 0x0001000004087892 */ /* 0x000fe2000f8efc3f */
[----:B------:R-:W-:-:S03]  /*1550*/  UMOV UR7, 0x40000040 ;  /* 0x4000004000077882 */ /* 0x000fc60000000000 */
[----:B------:R-:W-:-:S04]  /*1560*/  ULEA UR4, UR42, UR8, 0xa ;  /* 0x000000082a047291 */ /* 0x000fc8000f8e503f */
[----:B------:R-:W-:-:S03]  /*1570*/  UIADD3 UR9, UR4, 0x306, URZ ;  /* 0x0000030604097890 */ /* 0x000fc6000fffe03f */
[----:B------:R-:W-:Y:S02]  /*1580*/  UMOV UR14, UR4 ;  /* 0x00000004000e7c82 */ /* 0x000fe40008000000 */
[----:B------:R-:W-:Y:S01]  /*1590*/  HGMMA.64x32x16.F32.BF16 R24, gdesc[UR12], RZ, !UPT, gsb0 ;  /* 0x006000000c1879f0 */ /* 0x000fe2000c0018ff */
[----:B------:R-:W-:Y:S02]  /*15a0*/  UIADD3 UR12, UR6, 0x2, URZ ;  /* 0x00000002060c7890 */ /* 0x000fe4000fffe03f */
[----:B------:R-:W-:Y:S01]  /*15b0*/  UIADD3 UR14, UR4, 0x2, URZ ;  /* 0x00000002040e7890 */ /* 0x000fe2000fffe03f */
[----:B------:R-:W-:Y:S01]  /*15c0*/  UMOV UR13, 0x40000040 ;  /* 0x40000040000d7882 */ /* 0x000fe20000000000 */
[----:B------:R-:W-:Y:S01]  /*15d0*/  UMOV UR15, 0x40000040 ;  /* 0x40000040000f7882 */ /* 0x000fe20000000000 */
[----:B------:R-:W-:Y:S02]  /*15e0*/  WARPGROUP.DEPBAR.LE gsb0, 0x0 ;  /* 0x00008000000079c5 */ /* 0x000fe40000010000 */
[----:B------:R-:W-:-:S06]  /*15f0*/  WARPGROUP.ARRIVE ;  /* 0x00000000000079c5 */ /* 0x000fcc0000000000 */
[----:B------:R-:W-:Y:S01]  /*1600*/  HGMMA.64x32x16.F32.BF16 R24, gdesc[UR12], R24, gsb0 ;  /* 0x006000000c1879f0 */ /* 0x000fe20008001818 */
        /* <DEDUP_REMOVED lines=88> */
[----:B------:R-:W-:-:S07]  /*1b90*/  UIADD3 UR6, UR6, 0xc06, URZ ;  /* 0x00000c0606067890 */ /* 0x000fce000fffe03f */
[----:B------:R-:W-:Y:S01]  /*1ba0*/  UMOV UR4, UR6 ;  /* 0x0000000600047c82 */ /* 0x000fe20008000000 */
[----:B------:R-:W-:Y:S01]  /*1bb0*/  UMOV UR6, UR9 ;  /* 0x0000000900067c82 */ /* 0x000fe20008000000 */
[----:B------:R-:W-:Y:S02]  /*1bc0*/  WARPGROUP.DEPBAR.LE gsb0, 0x0 ;  /* 0x00008000000079c5 */ /* 0x000fe40000010000 */
[----:B------:R-:W-:-:S06]  /*1bd0*/  WARPGROUP.ARRIVE ;  /* 0x00000000000079c5 */ /* 0x000fcc0000000000 */
[----:B------:R-:W-:Y:S03]  /*1be0*/  HGMMA.64x32x16.F32.BF16 R24, gdesc[UR12], R24, gsb0 ;  /* 0x006000000c1879f0 */ /* 0x000fe60008001818 */
[----:B------:R-:W-:Y:S02]  /*1bf0*/  WARPGROUP.DEPBAR.LE gsb0, 0x0 ;  /* 0x00008000000079c5 */ /* 0x000fe40000010000 */
[----:B------:R-:W-:-:S06]  /*1c00*/  WARPGROUP.ARRIVE ;  /* 0x00000000000079c5 */ /* 0x000fcc0000000000 */
[----:B------:R-:W-:Y:S03]  /*1c10*/  HGMMA.64x32x16.F32.BF16 R24, gdesc[UR4], R24, gsb0 ;  /* 0x00600000041879f0 */ /* 0x000fe60008001818 */
[----:B------:R-:W-:Y:S02]  /*1c20*/  WARPGROUP.DEPBAR.LE gsb0, 0x0 ;  /* 0x00008000000079c5 */ /* 0x000fe40000010000 */
[----:B------:R-:W-:Y:S05]  /*1c30*/  @!P2 BRA `(.L_x_18) ;  /* 0x00000008006ca947 */ /* 0x000fea0003800000 */
[----:B------:R-:W-:Y:S01]  /*1c40*/  UIADD3 UR13, UR42, 0x1, URZ ;  /* 0x000000012a0d7890 */ /* 0x000fe2000fffe03f */
[----:B01----:R-:W-:Y:S01]  /*1c50*/  IMAD.U32 R0, RZ, RZ, UR44 ;  /* 0x0000002cff007e24 */ /* 0x003fe2000f8e00ff */
[----:B------:R-:W-:Y:S02]  /*1c60*/  UMOV UR9, UR42 ;  /* 0x0000002a00097c82 */ /* 0x000fe40008000000 */
[----:B------:R-:W-:-:S04]  /*1c70*/  UISETP.NE.AND UP0, UPT, UR13, 0x2, UPT ;  /* 0x000000020d00788c */ /* 0x000fc8000bf05270 */
[----:B------:R-:W-:Y:S02]  /*1c80*/  USEL UR4, URZ, 0x1, UP0 ;  /* 0x000000013f047887 */ /* 0x000fe40008000000 */
[----:B------:R-:W-:Y:S02]  /*1c90*/  USEL UR13, UR13, URZ, UP0 ;  /* 0x0000003f0d0d7287 */ /* 0x000fe40008000000 */
[----:B------:R-:W-:-:S06]  /*1ca0*/  ULOP3.LUT UR4, UR36, UR4, URZ, 0x3c, !UPT ;  /* 0x0000000424047292 */ /* 0x000fcc000f8e3c3f */
[----:B------:R-:W-:-:S07]  /*1cb0*/  IMAD.U32 R5, RZ, RZ, UR4 ;  /* 0x00000004ff057e24 */ /* 0x000fce000f8e00ff */
.L_x_25:
[----:B01----:R-:W-:Y:S05]  /*1cc0*/  @!P0 BRA `(.L_x_19) ;  /* 0x0000000000048947 */ /* 0x003fea0003800000 */
[----:B------:R-:W-:Y:S01]  /*1cd0*/  BPT.TRAP 0x1 ;  /* 0x000000040000795c */ /* 0x000fe20000300000 */
.L_x_19:
[----:B------:R-:W0:Y:S01]  /*1ce0*/  S2UR UR4, SR_CgaCtaId ;  /* 0x00000000000479c3 */ /* 0x000e220000008800 */
[----:B------:R-:W-:Y:S01]  /*1cf0*/  UMOV UR10, 0x400 ;  /* 0x00000400000a7882 */ /* 0x000fe20000000000 */
[----:B------:R-:W-:Y:S01]  /*1d00*/  SHF.L.U32 R3, R5, 0x1f, RZ ;  /* 0x0000001f05037819 */ /* 0x000fe200000006ff */
[----:B0-----:R-:W-:-:S04]  /*1d10*/  ULEA UR10, UR4, UR10, 0x18 ;  /* 0x0000000a040a7291 */ /* 0x001fc8000f8ec03f */
[----:B------:R-:W-:-:S09]  /*1d20*/  ULEA UR4, UR13, UR10, 0x3 ;  /* 0x0000000a0d047291 */ /* 0x000fd2000f8e183f */
[----:B------:R0:W1:Y:S01]  /*1d30*/  SYNCS.PHASECHK.TRANS64.TRYWAIT P1, [UR4], R3 ;  /* 0x00000003ff0075a7 */ /* 0x0000620008020144 */
[----:B------:R-:W-:Y:S05]  /*1d40*/  @!P0 BRA `(.L_x_20) ;  /* 0x0000000000048947 */ /* 0x000fea0003800000 */
[----:B------:R-:W-:Y:S01]  /*1d50*/  BPT.TRAP 0x1 ;  /* 0x000000040000795c */ /* 0x000fe20000300000 */
.L_x_20:
[----:B-1----:R-:W-:Y:S05]  /*1d60*/  @P1 BRA `(.L_x_21) ;  /* 0x0000000000081947 */ /* 0x002fea0003800000 */
[----:B------:R-:W1:Y:S02]  /*1d70*/  SYNCS.PHASECHK.TRANS64.TRYWAIT P1, [UR4], R3 ;  /* 0x00000003ff0075a7 */ /* 0x000e640008020144 */
[----:B-1----:R-:W-:Y:S05]  /*1d80*/  @!P1 BRA `(.L_x_22) ;  /* 0x0000003800c89947 */ /* 0x002fea0003800000 */
.L_x_21:
[----:B------:R-:W-:Y:S01]  /*1d90*/  ULEA UR12, UR13, UR8, 0xa ;  /* 0x000000080d0c7291 */ /* 0x000fe2000f8e503f */
[----:B------:R-:W-:Y:S01]  /*1da0*/  WARPGROUP.ARRIVE ;  /* 0x00000000000079c5 */ /* 0x000fe20000000000 */
[----:B------:R-:W-:Y:S01]  /*1db0*/  ULEA UR11, UR13, UR45, 0xc ;  /* 0x0000002d0d0b7291 */ /* 0x000fe2000f8e603f */
[----:B------:R-:W-:Y:S01]  /*1dc0*/  UMOV UR7, 0x40000040 ;  /* 0x4000004000077882 */ /* 0x000fe20000000000 */
[----:B------:R-:W-:-:S03]  /*1dd0*/  UMOV UR5, 0x40000040 ;  /* 0x4000004000057882 */ /* 0x000fc60000000000 */
[----:B------:R-:W-:Y:S02]  /*1de0*/  UMOV UR6, UR12 ;  /* 0x0000000c00067c82 */ /* 0x000fe40008000000 */
[----:B------:R-:W-:Y:S02]  /*1df0*/  UMOV UR4, UR11 ;  /* 0x0000000b00047c82 */ /* 0x000fe40008000000 */
[----:B------:R-:W-:Y:S01]  /*1e00*/  HGMMA.64x32x16.F32.BF16 R24, gdesc[UR4], R24, gsb0 ;  /* 0x00600000041879f0 */ /* 0x000fe20008001818 */
[----:B------:R-:W-:Y:S02]  /*1e10*/  UIADD3 UR6, UR12, 0x2, URZ ;  /* 0x000000020c067890 */ /* 0x000fe4000fffe03f */
[----:B------:R-:W-:Y:S01]  /*1e20*/  UIADD3 UR4, UR11, 0x2, URZ ;  /* 0x000000020b047890 */ /* 0x000fe2000fffe03f */
[----:B------:R-:W-:Y:S01]  /*1e30*/  UMOV UR7, 0x40000040 ;  /* 0x4000004000077882 */ /* 0x000fe20000000000 */
[----:B------:R-:W-:Y:S01]  /*1e40*/  UMOV UR5, 0x40000040 ;  /* 0x4000004000057882 */ /* 0x000fe20000000000 */
[----:B------:R-:W-:-:S02]  /*1e50*/  WARPGROUP.DEPBAR.LE gsb0, 0x0 ;  /* 0x00008000000079c5 */ /* 0x000fc40000010000 */
        /* <DEDUP_REMOVED lines=99> */
[----:B------:R-:W-:Y:S03]  /*2490*/  HGMMA.64x32x16.F32.BF16 R24, gdesc[UR4], R24, gsb0 ;  /* 0x00600000041879f0 */ /* 0x000fe60008001818 */
[----:B------:R-:W-:Y:S02]  /*24a0*/  WARPGROUP.DEPBAR.LE gsb0, 0x0 ;  /* 0x00008000000079c5 */ /* 0x000fe40000010000 */
[----:B------:R-:W-:Y:S05]  /*24b0*/  @!P0 BRA `(.L_x_23) ;  /* 0x0000000000048947 */ /* 0x000fea0003800000 */
[----:B------:R-:W-:Y:S01]  /*24c0*/  BPT.TRAP 0x1 ;  /* 0x000000040000795c */ /* 0x000fe20000300000 */
.L_x_23:
[----:B------:R-:W-:Y:S01]  /*24d0*/  ULEA UR10, UR9, UR10, 0x3 ;  /* 0x0000000a090a7291 */ /* 0x000fe2000f8e183f */
[----:B------:R-:W-:-:S03]  /*24e0*/  ISETP.GT.U32.AND P1, PT, R18, 0x1, PT ;  /* 0x000000011200780c */ /* 0x000fc60003f24070 */
[----:B------:R-:W-:-:S04]  /*24f0*/  UIADD3 UR10, UR10, 0x10, URZ ;  /* 0x000000100a0a7890 */ /* 0x000fc8000fffe03f */
[----:B------:R-:W-:-:S09]  /*2500*/  UPRMT UR10, URZ, 0x654, UR10 ;  /* 0x000006543f0a7896 */ /* 0x000fd2000800000a */
[----:B------:R-:W-:Y:S01]  /*2510*/  SYNCS.ARRIVE.TRANS64.RED.A1T0 RZ, [UR10], RZ ;  /* 0x000000ffffff79a7 */ /* 0x000fe2000810040a */
[----:B------:R-:W-:Y:S05]  /*2520*/  @P1 BRA `(.L_x_24) ;  /* 0x0000000000041947 */ /* 0x000fea0003800000 */
[----:B------:R-:W-:Y:S01]  /*2530*/  BPT.TRAP 0x1 ;  /* 0x000000040000795c */ /* 0x000fe20000300000 */
.L_x_24:
[----:B------:R-:W-:Y:S01]  /*2540*/  UIADD3 UR13, UR13, 0x1, URZ ;  /* 0x000000010d0d7890 */ /* 0x000fe2000fffe03f */
[C---:B------:R-:W-:Y:S01]  /*2550*/  ISETP.GT.AND P1, PT, R0.reuse, 0x1, PT ;  /* 0x000000010000780c */ /* 0x040fe20003f24270 */
[----:B------:R-:W-:Y:S01]  /*2560*/  UIADD3 UR9, UR9, 0x1, URZ ;  /* 0x0000000109097890 */ /* 0x000fe2000fffe03f */
[----:B------:R-:W-:Y:S01]  /*2570*/  VIADD R0, R0, 0xffffffff ;  /* 0xffffffff00007836 */ /* 0x000fe20000000000 */
[----:B------:R-:W-:Y:S02]  /*2580*/  UISETP.NE.AND UP0, UPT, UR13, 0x2, UPT ;  /* 0x000000020d00788c */ /* 0x000fe4000bf05270 */
[----:B------:R-:W-:Y:S02]  /*2590*/  UISETP.NE.AND UP1, UPT, UR9, 0x2, UPT ;  /* 0x000000020900788c */ /* 0x000fe4000bf25270 */
[----:B------:R-:W-:Y:S02]  /*25a0*/  USEL UR4, URZ, 0x1, UP0 ;  /* 0x000000013f047887 */ /* 0x000fe40008000000 */
[----:B------:R-:W-:-:S02]  /*25b0*/  USEL UR13, UR13, URZ, UP0 ;  /* 0x0000003f0d0d7287 */ /* 0x000fc40008000000 */
[----:B------:R-:W-:Y:S02]  /*25c0*/  USEL UR9, UR9, URZ, UP1 ;  /* 0x0000003f09097287 */ /* 0x000fe40008800000 */
[----:B------:R-:W-:Y:S01]  /*25d0*/  LOP3.LUT R5, R5, UR4, RZ, 0x3c, !PT ;  /* 0x0000000405057c12 */ /* 0x000fe2000f8e3cff */
[----:B------:R-:W-:Y:S09]  /*25e0*/  @P1 BRA `(.L_x_25) ;  /* 0xfffffff400b41947 */ /* 0x000ff2000383ffff */
.L_x_18:
[----:B01----:R-:W0:Y:S02]  /*25f0*/  LDC R0, c[0x0][0x28c] ;  /* 0x0000a300ff007b82 */ /* 0x003e240000000800 */
[----:B0-----:R-:W-:-:S13]  /*2600*/  ISETP.GE.AND P1, PT, R0, 0x1, PT ;  /* 0x000000010000780c */ /* 0x001fda0003f26270 */
[----:B------:R-:W-:Y:S05]  /*2610*/  @!P1 BRA `(.L_x_26) ;  /* 0x0000000000389947 */ /* 0x000fea0003800000 */
[----:B------:R-:W-:Y:S05]  /*2620*/  @!P0 BRA `(.L_x_27) ;  /* 0x0000000000048947 */ /* 0x000fea0003800000 */
[----:B------:R-:W-:Y:S01]  /*2630*/  BPT.TRAP 0x1 ;  /* 0x000000040000795c */ /* 0x000fe20000300000 */
.L_x_27:
[----:B------:R-:W0:Y:S01]  /*2640*/  S2UR UR6, SR_CgaCtaId ;  /* 0x00000000000679c3 */ /* 0x000e220000008800 */
[----:B------:R-:W-:Y:S01]  /*2650*/  UIADD3 UR4, UR44, UR42, URZ ;  /* 0x0000002a2c047290 */ /* 0x000fe2000fffe03f */
[----:B------:R-:W-:Y:S01]  /*2660*/  ISETP.GT.U32.AND P0, PT, R18, 0x1, PT ;  /* 0x000000011200780c */ /* 0x000fe20003f04070 */
[----:B------:R-:W-:Y:S02]  /*2670*/  UMOV UR5, 0x400 ;  /* 0x0000040000057882 */ /* 0x000fe40000000000 */
[----:B------:R-:W-:-:S04]  /*2680*/  USHF.L.U32 UR4, UR4, 0x3, URZ ;  /* 0x0000000304047899 */ /* 0x000fc8000800063f */
[----:B------:R-:W-:Y:S02]  /*2690*/  ULOP3.LUT UR4, UR4, 0x8, URZ, 0xc0, !UPT ;  /* 0x0000000804047892 */ /* 0x000fe4000f8ec03f */
[----:B0-----:R-:W-:-:S04]  /*26a0*/  ULEA UR5, UR6, UR5, 0x18 ;  /* 0x0000000506057291 */ /* 0x001fc8000f8ec03f */
[----:B------:R-:W-:-:S04]  /*26b0*/  UIADD3 UR4, UR5, 0x10, UR4 ;  /* 0x0000001005047890 */ /* 0x000fc8000fffe004 */
[----:B------:R-:W-:-:S09]  /*26c0*/  UPRMT UR4, URZ, 0x654, UR4 ;  /* 0x000006543f047896 */ /* 0x000fd20008000004 */
[----:B------:R-:W-:Y:S01]  /*26d0*/  SYNCS.ARRIVE.TRANS64.RED.A1T0 RZ, [UR4], RZ ;  /* 0x000000ffffff79a7 */ /* 0x000fe20008100404 */
[----:B------:R-:W-:Y:S05]  /*26e0*/  @P0 BRA `(.L_x_26) ;  /* 0x0000000000040947 */ /* 0x000fea0003800000 */
[----:B------:R-:W-:Y:S01]  /*26f0*/  BPT.TRAP 0x1 ;  /* 0x000000040000795c */ /* 0x000fe20000300000 */
.L_x_26:
[----:B------:R-:W-:Y:S01]  /*2700*/  IMAD.SHL.U32 R50, R50, 0x20, RZ ;  /* 0x0000002032327824 */ /* 0x000fe200078e00ff */
[----:B------:R-:W-:Y:S01]  /*2710*/  ULDC UR6, c[0x0][0x288] ;  /* 0x0000a20000067ab9 */ /* 0x000fe20000000800 */
[----:B------:R-:W-:Y:S01]  /*2720*/  SHF.R.S32.HI R11, RZ, 0x1f, R51 ;  /* 0x0000001fff0b7819 */ /* 0x000fe20000011433 */
[C---:B------:R-:W-:Y:S01]  /*2730*/  IMAD.SHL.U32 R6, R53.reuse, 0x80, RZ ;  /* 0x0000008035067824 */ /* 0x040fe200078e00ff */
[----:B------:R-:W-:Y:S01]  /*2740*/  ULDC.64 UR4, c[0x0][0x5d0] ;  /* 0x0001740000047ab9 */ /* 0x000fe20000000a00 */
[C---:B------:R-:W-:Y:S01]  /*2750*/  LOP3.LUT R8, R50.reuse, 0x6, R45, 0xf8, !PT ;  /* 0x0000000632087812 */ /* 0x040fe200078ef82d */
[----:B------:R-:W-:Y:S01]  /*2760*/  IMAD.WIDE R14, R53, 0x80, R22 ;  /* 0x00000080350e7825 */ /* 0x000fe200078e0216 */
[----:B------:R-:W-:Y:S01]  /*2770*/  ISETP.GE.AND P0, PT, R50, UR6, PT ;  /* 0x0000000632007c0c */ /* 0x000fe2000bf06270 */
[----:B------:R-:W-:Y:S01]  /*2780*/  ULDC UR6, c[0x0][0x284] ;  /* 0x0000a10000067ab9 */ /* 0x000fe20000000800 */
[----:B------:R-:W-:Y:S01]  /*2790*/  SHF.R.S32.HI R9, RZ, 0x1f, R8 ;  /* 0x0000001fff097819 */ /* 0x000fe20000011408 */
[----:B------:R-:W-:Y:S01]  /*27a0*/  IMAD R0, R11, UR4, RZ ;  /* 0x000000040b007c24 */ /* 0x000fe2000f8e02ff */
[----:B------:R-:W-:-:S03]  /*27b0*/  ISETP.GE.OR P0, PT, R6, UR6, P0 ;  /* 0x0000000606007c0c */ /* 0x000fc60008706670 */
[C---:B------:R-:W-:Y:S02]  /*27c0*/  IMAD R3, R51.reuse, UR5, R0 ;  /* 0x0000000533037c24 */ /* 0x040fe4000f8e0200 */
[----:B------:R-:W-:Y:S01]  /*27d0*/  IMAD.WIDE.U32 R4, R51, UR4, R8 ;  /* 0x0000000433047c25 */ /* 0x000fe2000f8e0008 */
[----:B------:R-:W-:-:S03]  /*27e0*/  ULDC.64 UR4, c[0x0][0x5c8] ;  /* 0x0001720000047ab9 */ /* 0x000fc60000000a00 */
[----:B------:R-:W-:Y:S02]  /*27f0*/  IMAD R7, R15, UR4, RZ ;  /* 0x000000040f077c24 */ /* 0x000fe4000f8e02ff */
[----:B------:R-:W-:Y:S02]  /*2800*/  IMAD.IADD R5, R5, 0x1, R3 ;  /* 0x0000000105057824 */ /* 0x000fe400078e0203 */
[C---:B------:R-:W-:Y:S02]  /*2810*/  IMAD R7, R14.reuse, UR5, R7 ;  /* 0x000000050e077c24 */ /* 0x040fe4000f8e0207 */
[----:B------:R-:W-:-:S04]  /*2820*/  IMAD.WIDE.U32 R20, R14, UR4, R4 ;  /* 0x000000040e147c25 */ /* 0x000fc8000f8e0004 */
[----:B------:R-:W-:Y:S01]  /*2830*/  IMAD.MOV.U32 R0, RZ, RZ, -0x1 ;  /* 0xffffffffff007424 */ /* 0x000fe200078e00ff */
[----:B------:R-:W-:Y:S06]  /*2840*/  @P0 BRA `(.L_x_28) ;  /* 0x0000001000940947 */ /* 0x000fec0003800000 */
[----:B-----5:R-:W-:Y:S01]  /*2850*/  FSETP.NEU.AND P1, PT, R40, RZ, PT ;  /* 0x000000ff2800720b */ /* 0x020fe20003f2d000 */
[----:B------:R-:W-:Y:S01]  /*2860*/  IMAD.IADD R50, R41, 0x1, -R50 ;  /* 0x0000000129327824 */ /* 0x000fe200078e0a32 */
[----:B------:R-:W-:Y:S01]  /*2870*/  BSSY B0, `(.L_x_28) ;  /* 0x0000122000007945 */ /* 0x000fe20003800000 */
[----:B------:R-:W-:Y:S02]  /*2880*/  IMAD.IADD R3, R49, 0x1, -R6 ;  /* 0x0000000131037824 */ /* 0x000fe400078e0a06 */
[----:B------:R-:W-:Y:S01]  /*2890*/  IMAD.IADD R63, R21, 0x1, R7 ;  /* 0x00000001153f7824 */ /* 0x000fe200078e0207 */
[----:B------:R-:W-:-:S04]  /*28a0*/  ISETP.GT.AND P0, PT, R50, RZ, PT ;  /* 0x000000ff3200720c */ /* 0x000fc80003f04270 */
[----:B------:R-:W-:-:S03]  /*28b0*/  ISETP.GT.AND P3, PT, R3, RZ, P0 ;  /* 0x000000ff0300720c */ /* 0x000fc60000764270 */
[----:B------:R-:W-:Y:S10]  /*28c0*/  @!P1 BRA `(.L_x_29) ;  /* 0x0000000c00389947 */ /* 0x000ff40003800000 */
[----:B------:R-:W0:Y:S01]  /*28d0*/  LDC.64 R56, c[0x0][0x5b8] ;  /* 0x00016e00ff387b82 */ /* 0x000e220000000a00 */
[----:B------:R-:W-:-:S07]  /*28e0*/  ULDC.64 UR4, c[0x0][0x5c0] ;  /* 0x0001700000047ab9 */ /* 0x000fce0000000a00 */
[----:B------:R-:W1:Y:S08]  /*28f0*/  LDC.64 R58, c[0x0][0x5b0] ;  /* 0x00016c00ff3a7b82 */ /* 0x000e700000000a00 */
[----:B------:R-:W2:Y:S01]  /*2900*/  LDC.64 R60, c[0x0][0x5a8] ;  /* 0x00016a00ff3c7b82 */ /* 0x000ea20000000a00 */
[-C--:B0-----:R-:W-:Y:S02]  /*2910*/  IMAD R4, R11, R56.reuse, RZ ;  /* 0x000000380b047224 */ /* 0x081fe400078e02ff */
[----:B------:R-:W-:-:S04]  /*2920*/  IMAD.WIDE.U32 R52, R51, R56, R8 ;  /* 0x0000003833347225 */ /* 0x000fc800078e0008 */
[----:B------:R-:W-:Y:S02]  /*2930*/  IMAD R55, R51, R57, R4 ;  /* 0x0000003933377224 */ /* 0x000fe400078e0204 */
[-C--:B-1----:R-:W-:Y:S02]  /*2940*/  IMAD R4, R15, R58.reuse, RZ ;  /* 0x0000003a0f047224 */ /* 0x082fe400078e02ff */
[----:B------:R-:W-:Y:S02]  /*2950*/  IMAD.IADD R11, R53, 0x1, R55 ;  /* 0x00000001350b7824 */ /* 0x000fe400078e0237 */
[----:B------:R-:W-:Y:S02]  /*2960*/  IMAD.MOV.U32 R10, RZ, RZ, R52 ;  /* 0x000000ffff0a7224 */ /* 0x000fe400078e0034 */
[C---:B------:R-:W-:Y:S02]  /*2970*/  IMAD R57, R14.reuse, R59, R4 ;  /* 0x0000003b0e397224 */ /* 0x040fe400078e0204 */
[----:B------:R-:W-:-:S04]  /*2980*/  IMAD.WIDE.U32 R4, R14, R58, R10 ;  /* 0x0000003a0e047225 */ /* 0x000fc800078e000a */
[----:B------:R-:W-:Y:S01]  /*2990*/  IMAD.IADD R5, R5, 0x1, R57 ;  /* 0x0000000105057824 */ /* 0x000fe200078e0239 */
[----:B--2---:R-:W-:-:S04]  /*29a0*/  LEA R6, P1, R4, R60, 0x1 ;  /* 0x0000003c04067211 */ /* 0x004fc800078208ff */
[----:B------:R-:W-:-:S05]  /*29b0*/  LEA.HI.X R7, R4, R61, R5, 0x1, P1 ;  /* 0x0000003d04077211 */ /* 0x000fca00008f0c05 */
[----:B------:R0:W2:Y:S01]  /*29c0*/  @P3 LDG.E.LTC128B.U16 R21, desc[UR40][R6.64] ;  /* 0x0000002806153981 */ /* 0x0000a2000c1e1520 */
[----:B------:R-:W-:Y:S01]  /*29d0*/  LEA R4, P1, R20, UR4, 0x1 ;  /* 0x0000000414047c11 */ /* 0x000fe2000f8208ff */
[----:B------:R-:W-:Y:S01]  /*29e0*/  IMAD.WIDE.U32 R12, R14, R58, R8 ;  /* 0x0000003a0e0c7225 */ /* 0x000fe200078e0008 */
[----:B------:R-:W-:Y:S03]  /*29f0*/  BSSY B1, `(.L_x_30) ;  /* 0x0000012000017945 */ /* 0x000fe60003800000 */
[----:B------:R-:W-:Y:S02]  /*2a00*/  IMAD.IADD R13, R57, 0x1, R13 ;  /* 0x00000001390d7824 */ /* 0x000fe400078e020d */
[----:B------:R-:W-:-:S04]  /*2a10*/  IMAD.WIDE.U32 R12, R51, R56, R12 ;  /* 0x00000038330c7225 */ /* 0x000fc800078e000c */
[----:B0-----:R-:W-:Y:S01]  /*2a20*/  IMAD.IADD R7, R55, 0x1, R13 ;  /* 0x0000000137077824 */ /* 0x001fe200078e020d */
[----:B------:R-:W-:Y:S02]  /*2a30*/  LEA R6, P4, R12, R60, 0x1 ;  /* 0x0000003c0c067211 */ /* 0x000fe400078808ff */
[----:B------:R-:W-:Y:S02]  /*2a40*/  SHF.L.U64.HI R13, R58, 0x3, R59 ;  /* 0x000000033a0d7819 */ /* 0x000fe4000001023b */
[----:B------:R-:W-:Y:S01]  /*2a50*/  LEA.HI.X R7, R12, R61, R7, 0x1, P4 ;  /* 0x0000003d0c077211 */ /* 0x000fe200020f0c07 */
[----:B------:R-:W-:Y:S02]  /*2a60*/  IMAD.SHL.U32 R12, R58, 0x8, RZ ;  /* 0x000000083a0c7824 */ /* 0x000fe400078e00ff */
[----:B--2---:R-:W-:-:S04]  /*2a70*/  IMAD.U32 R5, R21, 0x10000, RZ ;  /* 0x0001000015057824 */ /* 0x004fc800078e00ff */
[----:B------:R-:W-:-:S04]  /*2a80*/  FMUL R5, R5, R40 ;  /* 0x0000002805057220 */ /* 0x000fc80000400000 */
[----:B------:R-:W-:Y:S01]  /*2a90*/  FFMA R24, R24, R19, R5 ;  /* 0x0000001318187223 */ /* 0x000fe20000000005 */
[----:B------:R-:W-:Y:S02]  /*2aa0*/  LEA.HI.X R5, R20, UR5, R63, 0x1, P1 ;  /* 0x0000000514057c11 */ /* 0x000fe400088f0c3f */
[----:B------:R-:W-:Y:S02]  /*2ab0*/  ISETP.GT.AND P1, PT, R50, 0x1, PT ;  /* 0x000000013200780c */ /* 0x000fe40003f24270 */
[----:B------:R-:W-:Y:S02]  /*2ac0*/  F2FP.BF16.F32.PACK_AB R24, RZ, R24 ;  /* 0x00000018ff18723e */ /* 0x000fe400000010ff */
[----:B------:R-:W-:-:S03]  /*2ad0*/  ISETP.GT.AND P2, PT, R3, RZ, P1 ;  /* 0x000000ff0300720c */ /* 0x000fc60000f44270 */
[----:B------:R0:W-:Y:S10]  /*2ae0*/  @P3 STG.E.U16 desc[UR40][R4.64], R24 ;  /* 0x0000001804003986 */ /* 0x0001f4000c101528 */
[----:B------:R-:W-:Y:S05]  /*2af0*/  @!P2 BRA `(.L_x_31) ;  /* 0x000000000004a947 */ /* 0x000fea0003800000 */
[----:B------:R1:W5:Y:S02]  /*2b00*/  LDG.E.LTC128B.U16 R21, desc[UR40][R6.64+0x2] ;  /* 0x0000022806157981 */ /* 0x000364000c1e1520 */
.L_x_31:
[----:B------:R-:W-:Y:S05]  /*2b10*/  BSYNC B1 ;  /* 0x0000000000017941 */ /* 0x000fea0003800000 */
.L_x_30:
[----:B-----5:R-:W-:Y:S01]  /*2b20*/  IMAD.U32 R53, R21, 0x10000, RZ ;  /* 0x0001000015357824 */ /* 0x020fe200078e00ff */
[----:B------:R-:W-:Y:S01]  /*2b30*/  ISETP.GT.AND P0, PT, R3, 0x8, P0 ;  /* 0x000000080300780c */ /* 0x000fe20000704270 */
[----:B------:R-:W-:-:S04]  /*2b40*/  IMAD.WIDE.U32 R14, R14, R58, R12 ;  /* 0x0000003a0e0e7225 */ /* 0x000fc800078e000c */
[----:B------:R-:W-:Y:S01]  /*2b50*/  FMUL R10, R53, R40 ;  /* 0x00000028350a7220 */ /* 0x000fe20000400000 */
[----:B------:R-:W-:Y:S01]  /*2b60*/  IMAD.IADD R57, R57, 0x1, R15 ;  /* 0x0000000139397824 */ /* 0x000fe200078e020f */
[----:B------:R-:W-:Y:S02]  /*2b70*/  IADD3 R52, P3, R52, R14, RZ ;  /* 0x0000000e34347210 */ /* 0x000fe40007f7e0ff */
[----:B------:R-:W-:-:S03]  /*2b80*/  FFMA R10, R25, R19, R10 ;  /* 0x00000013190a7223 */ /* 0x000fc6000000000a */
[----:B------:R-:W-:Y:S02]  /*2b90*/  IMAD.X R11, R57, 0x1, R11, P3 ;  /* 0x00000001390b7824 */ /* 0x000fe400018e060b */
[----:B------:R-:W-:Y:S02]  /*2ba0*/  F2FP.BF16.F32.PACK_AB R10, RZ, R10 ;  /* 0x0000000aff0a723e */ /* 0x000fe400000010ff */
[----:B------:R-:W-:Y:S02]  /*2bb0*/  LEA R12, P3, R52, R60, 0x1 ;  /* 0x0000003c340c7211 */ /* 0x000fe400078608ff */
[----:B------:R-:W-:Y:S02]  /*2bc0*/  PRMT R15, R10, 0x7610, R15 ;  /* 0x000076100a0f7816 */ /* 0x000fe4000000000f */
[----:B------:R-:W-:-:S03]  /*2bd0*/  LEA.HI.X R13, R52, R61, R11, 0x1, P3 ;  /* 0x0000003d340d7211 */ /* 0x000fc600018f0c0b */
[----:B------:R2:W-:Y:S04]  /*2be0*/  @P2 STG.E.U16 desc[UR40][R4.64+0x2], R15 ;  /* 0x0000020f04002986 */ /* 0x0005e8000c101528 */
[----:B------:R-:W3:Y:S01]  /*2bf0*/  @P0 LDG.E.LTC128B.U16 R21, desc[UR40][R12.64] ;  /* 0x000000280c150981 */ /* 0x000ee2000c1e1520 */
[----:B------:R-:W-:Y:S01]  /*2c00*/  IADD3 R14, P2, R8, R14, RZ ;  /* 0x0000000e080e7210 */ /* 0x000fe20007f5e0ff */
[----:B------:R-:W-:Y:S01]  /*2c10*/  BSSY B1, `(.L_x_32) ;  /* 0x0000011000017945 */ /* 0x000fe20003800000 */
[C---:B------:R-:W-:Y:S02]  /*2c20*/  SHF.L.U64.HI R25, R42.reuse, 0x1, R43 ;  /* 0x000000012a197819 */ /* 0x040fe4000001022b */
[----:B------:R-:W-:Y:S01]  /*2c30*/  ISETP.GT.AND P1, PT, R3, 0x8, P1 ;  /* 0x000000080300780c */ /* 0x000fe20000f24270 */
[----:B--2---:R-:W-:Y:S01]  /*2c40*/  IMAD.X R15, R9, 0x1, R57, P2 ;  /* 0x00000001090f7824 */ /* 0x004fe200010e0639 */
[----:B------:R-:W-:Y:S01]  /*2c50*/  LEA R10, P2, R42, R4, 0x1 ;  /* 0x000000042a0a7211 */ /* 0x000fe200078408ff */
[----:B------:R-:W-:-:S04]  /*2c60*/  IMAD.WIDE.U32 R14, R51, R56, R14 ;  /* 0x00000038330e7225 */ /* 0x000fc800078e000e */
[----:B------:R-:W-:Y:S01]  /*2c70*/  IMAD.IADD R9, R55, 0x1, R15 ;  /* 0x0000000137097824 */ /* 0x000fe200078e020f */
[----:B------:R-:W-:-:S04]  /*2c80*/  LEA R8, P3, R14, R60, 0x1 ;  /* 0x0000003c0e087211 */ /* 0x000fc800078608ff */
[----:B------:R-:W-:Y:S01]  /*2c90*/  LEA.HI.X R9, R14, R61, R9, 0x1, P3 ;  /* 0x0000003d0e097211 */ /* 0x000fe200018f0c09 */
[----:B---3--:R-:W-:-:S04]  /*2ca0*/  IMAD.U32 R11, R21, 0x10000, RZ ;  /* 0x00010000150b7824 */ /* 0x008fc800078e00ff */
[----:B------:R-:W-:-:S04]  /*2cb0*/  FMUL R11, R11, R40 ;  /* 0x000000280b0b7220 */ /* 0x000fc80000400000 */
[----:B------:R-:W-:-:S05]  /*2cc0*/  FFMA R11, R26, R19, R11 ;  /* 0x000000131a0b7223 */ /* 0x000fca000000000b */
[----:B------:R-:W-:Y:S01]  /*2cd0*/  F2FP.BF16.F32.PACK_AB R12, RZ, R11 ;  /* 0x0000000bff0c723e */ /* 0x000fe200000010ff */
[----:B------:R-:W-:-:S05]  /*2ce0*/  IMAD.X R11, R25, 0x1, R5, P2 ;  /* 0x00000001190b7824 */ /* 0x000fca00010e0605 */
[----:B------:R2:W-:Y:S01]  /*2cf0*/  @P0 STG.E.U16 desc[UR40][R10.64], R12 ;  /* 0x0000000c0a000986 */ /* 0x0005e2000c101528 */
[----:B------:R-:W-:Y:S05]  /*2d00*/  @!P1 BRA `(.L_x_33) ;  /* 0x0000000000049947 */ /* 0x000fea0003800000 */
[----:B------:R3:W5:Y:S02]  /*2d10*/  LDG.E.LTC128B.U16 R21, desc[UR40][R8.64+0x2] ;  /* 0x0000022808157981 */ /* 0x000764000c1e1520 */
.L_x_33:
[----:B------:R-:W-:Y:S05]  /*2d20*/  BSYNC B1 ;  /* 0x0000000000017941 */ /* 0x000fea0003800000 */
.L_x_32:
[----:B-----5:R-:W-:Y:S01]  /*2d30*/  IMAD.U32 R13, R21, 0x10000, RZ ;  /* 0x00010000150d7824 */ /* 0x020fe200078e00ff */
[----:B------:R-:W-:Y:S01]  /*2d40*/  ISETP.GT.AND P0, PT, R50, 0x8, PT ;  /* 0x000000083200780c */ /* 0x000fe20003f04270 */
[----:B------:R-:W-:Y:S02]  /*2d50*/  BSSY B1, `(.L_x_34) ;  /* 0x0000008000017945 */ /* 0x000fe40003800000 */
[----:B--2---:R-:W-:Y:S01]  /*2d60*/  FMUL R12, R13, R40 ;  /* 0x000000280d0c7220 */ /* 0x004fe20000400000 */
[----:B------:R-:W-:-:S03]  /*2d70*/  ISETP.GT.AND P2, PT, R3, RZ, P0 ;  /* 0x000000ff0300720c */ /* 0x000fc60000744270 */
[----:B------:R-:W-:-:S05]  /*2d80*/  FFMA R12, R27, R19, R12 ;  /* 0x000000131b0c7223 */ /* 0x000fca000000000c */
[----:B------:R-:W-:-:S05]  /*2d90*/  F2FP.BF16.F32.PACK_AB R12, RZ, R12 ;  /* 0x0000000cff0c723e */ /* 0x000fca00000010ff */
[----:B------:R2:W-:Y:S01]  /*2da0*/  @P1 STG.E.U16 desc[UR40][R10.64+0x2], R12 ;  /* 0x0000020c0a001986 */ /* 0x0005e2000c101528 */
[----:B------:R-:W-:Y:S05]  /*2db0*/  @!P2 BRA `(.L_x_35) ;  /* 0x000000000004a947 */ /* 0x000fea0003800000 */
[----:B------:R4:W5:Y:S02]  /*2dc0*/  LDG.E.LTC128B.U16 R21, desc[UR40][R6.64+0x10] ;  /* 0x0000102806157981 */ /* 0x000964000c1e1520 */
.L_x_35:
[----:B------:R-:W-:Y:S05]  /*2dd0*/  BSYNC B1 ;  /* 0x0000000000017941 */ /* 0x000fea0003800000 */
.L_x_34:
[----:B-----5:R-:W-:Y:S01]  /*2de0*/  IMAD.U32 R13, R21, 0x10000, RZ ;  /* 0x00010000150d7824 */ /* 0x020fe200078e00ff */
[----:B------:R-:W-:Y:S01]  /*2df0*/  ISETP.GT.AND P1, PT, R50, 0x9, PT ;  /* 0x000000093200780c */ /* 0x000fe20003f24270 */
[----:B------:R-:W-:Y:S02]  /*2e00*/  BSSY B1, `(.L_x_36) ;  /* 0x0000008000017945 */ /* 0x000fe40003800000 */
[----:B------:R-:W-:Y:S01]  /*2e10*/  FMUL R13, R13, R40 ;  /* 0x000000280d0d7220 */ /* 0x000fe20000400000 */
[----:B------:R-:W-:-:S03]  /*2e20*/  ISETP.GT.AND P3, PT, R3, RZ, P1 ;  /* 0x000000ff0300720c */ /* 0x000fc60000f64270 */
[----:B------:R-:W-:-:S05]  /*2e30*/  FFMA R13, R28, R19, R13 ;  /* 0x000000131c0d7223 */ /* 0x000fca000000000d */
[----:B------:R-:W-:-:S05]  /*2e40*/  F2FP.BF16.F32.PACK_AB R13, RZ, R13 ;  /* 0x0000000dff0d723e */ /* 0x000fca00000010ff */
[----:B------:R0:W-:Y:S01]  /*2e50*/  @P2 STG.E.U16 desc[UR40][R4.64+0x10], R13 ;  /* 0x0000100d04002986 */ /* 0x0001e2000c101528 */
[----:B------:R-:W-:Y:S05]  /*2e60*/  @!P3 BRA `(.L_x_37) ;  /* 0x000000000004b947 */ /* 0x000fea0003800000 */
[----:B------:R0:W5:Y:S02]  /*2e70*/  LDG.E.LTC128B.U16 R21, desc[UR40][R6.64+0x12] ;  /* 0x0000122806157981 */ /* 0x000164000c1e1520 */
.L_x_37:
[----:B------:R-:W-:Y:S05]  /*2e80*/  BSYNC B1 ;  /* 0x0000000000017941 */ /* 0x000fea0003800000 */
.L_x_36:
[----:B0----5:R-:W-:Y:S01]  /*2e90*/  IMAD.U32 R13, R21, 0x10000, RZ ;  /* 0x00010000150d7824 */ /* 0x021fe200078e00ff */
[----:B------:R-:W-:Y:S01]  /*2ea0*/  ISETP.GT.AND P0, PT, R3, 0x8, P0 ;  /* 0x000000080300780c */ /* 0x000fe20000704270 */
[----:B------:R-:W-:Y:S02]  /*2eb0*/  BSSY B1, `(.L_x_38) ;  /* 0x0000007000017945 */ /* 0x000fe40003800000 */
[----:B--2---:R-:W-:-:S04]  /*2ec0*/  FMUL R12, R13, R40 ;  /* 0x000000280d0c7220 */ /* 0x004fc80000400000 */
[----:B------:R-:W-:-:S05]  /*2ed0*/  FFMA R12, R29, R19, R12 ;  /* 0x000000131d0c7223 */ /* 0x000fca000000000c */
[----:B------:R-:W-:-:S05]  /*2ee0*/  F2FP.BF16.F32.PACK_AB R12, RZ, R12 ;  /* 0x0000000cff0c723e */ /* 0x000fca00000010ff */
[----:B------:R0:W-:Y:S01]  /*2ef0*/  @P3 STG.E.U16 desc[UR40][R4.64+0x12], R12 ;  /* 0x0000120c04003986 */ /* 0x0001e2000c101528 */
[----:B------:R-:W-:Y:S05]  /*2f00*/  @!P0 BRA `(.L_x_39) ;  /* 0x0000000000048947 */ /* 0x000fea0003800000 */
[----:B------:R2:W5:Y:S02]  /*2f10*/  LDG.E.LTC128B.U16 R21, desc[UR40][R8.64+0x10] ;  /* 0x0000102808157981 */ /* 0x000564000c1e1520 */
.L_x_39:
[----:B------:R-:W-:Y:S05]  /*2f20*/  BSYNC B1 ;  /* 0x0000000000017941 */ /* 0x000fea0003800000 */
.L_x_38:
[----:B-----5:R-:W-:Y:S01]  /*2f30*/  IMAD.U32 R13, R21, 0x10000, RZ ;  /* 0x00010000150d7824 */ /* 0x020fe200078e00ff */
[----:B------:R-:W-:Y:S01]  /*2f40*/  ISETP.GT.AND P1, PT, R3, 0x8, P1 ;  /* 0x000000080300780c */ /* 0x000fe20000f24270 */
[----:B------:R-:W-:Y:S02]  /*2f50*/  BSSY B1, `(.L_x_40) ;  /* 0x0000007000017945 */ /* 0x000fe40003800000 */
[----:B------:R-:W-:-:S04]  /*2f60*/  FMUL R13, R13, R40 ;  /* 0x000000280d0d7220 */ /* 0x000fc80000400000 */
[----:B------:R-:W-:-:S05]  /*2f70*/  FFMA R13, R30, R19, R13 ;  /* 0x000000131e0d7223 */ /* 0x000fca000000000d */
[----:B------:R-:W-:-:S05]  /*2f80*/  F2FP.BF16.F32.PACK_AB R13, RZ, R13 ;  /* 0x0000000dff0d723e */ /* 0x000fca00000010ff */
[----:B------:R0:W-:Y:S01]  /*2f90*/  @P0 STG.E.U16 desc[UR40][R10.64+0x10], R13 ;  /* 0x0000100d0a000986 */ /* 0x0001e2000c101528 */
[----:B------:R-:W-:Y:S05]  /*2fa0*/  @!P1 BRA `(.L_x_41) ;  /* 0x0000000000049947 */ /* 0x000fea0003800000 */
[----:B------:R0:W5:Y:S02]  /*2fb0*/  LDG.E.LTC128B.U16 R21, desc[UR40][R8.64+0x12] ;  /* 0x0000122808157981 */ /* 0x000164000c1e1520 */
.L_x_41:
[----:B------:R-:W-:Y:S05]  /*2fc0*/  BSYNC B1 ;  /* 0x0000000000017941 */ /* 0x000fea0003800000 */
.L_x_40:
[----:B0----5:R-:W-:Y:S01]  /*2fd0*/  IMAD.U32 R13, R21, 0x10000, RZ ;  /* 0x00010000150d7824 */ /* 0x021fe200078e00ff */
        /* <DEDUP_REMOVED lines=9> */
.L_x_43:
[----:B------:R-:W-:Y:S05]  /*3070*/  BSYNC B1 ;  /* 0x0000000000017941 */ /* 0x000fea0003800000 */
.L_x_42:
        /* <DEDUP_REMOVED lines=10> */
.L_x_45:
[----:B------:R-:W-:Y:S05]  /*3120*/  BSYNC B1 ;  /* 0x0000000000017941 */ /* 0x000fea0003800000 */
.L_x_44:
[----:B0----5:R-:W-:Y:S01]  /*3130*/  IMAD.U32 R13, R21, 0x10000, RZ ;  /* 0x00010000150d7824 */ /* 0x021fe200078e00ff */
        /* <DEDUP_REMOVED lines=8> */
.L_x_47:
[----:B------:R-:W-:Y:S05]  /*31c0*/  BSYNC B1 ;  /* 0x0000000000017941 */ /* 0x000fea0003800000 */
.L_x_46:
        /* <DEDUP_REMOVED lines=9> */
.L_x_49:
[----:B------:R-:W-:Y:S05]  /*3260*/  BSYNC B1 ;  /* 0x0000000000017941 */ /* 0x000fea0003800000 */
.L_x_48:
        /* <DEDUP_REMOVED lines=10> */
.L_x_51:
[----:B------:R-:W-:Y:S05]  /*3310*/  BSYNC B1 ;  /* 0x0000000000017941 */ /* 0x000fea0003800000 */
.L_x_50:
        /* <DEDUP_REMOVED lines=10> */
.L_x_53:
[----:B------:R-:W-:Y:S05]  /*33c0*/  BSYNC B1 ;  /* 0x0000000000017941 */ /* 0x000fea0003800000 */
.L_x_52:
[----:B01--45:R-:W-:Y:S01]  /*33d0*/  IMAD.U32 R7, R21, 0x10000, RZ ;  /* 0x0001000015077824 */ /* 0x033fe200078e00ff */
        /* <DEDUP_REMOVED lines=8> */
.L_x_55:
[----:B------:R-:W-:Y:S05]  /*3460*/  BSYNC B1 ;  /* 0x0000000000017941 */ /* 0x000fea0003800000 */
.L_x_54:
[----:B0----5:R-:W-:Y:S01]  /*3470*/  IMAD.U32 R5, R21, 0x10000, RZ ;  /* 0x0001000015057824 */ /* 0x021fe200078e00ff */
[----:B------:R-:W-:Y:S01]  /*3480*/  ISETP.GT.AND P1, PT, R3, 0x8, P1 ;  /* 0x000000080300780c */ /* 0x000fe20000f24270 */
[----:B------:R-:W-:Y:S01]  /*3490*/  @P0 IMAD.MOV.U32 R4, RZ, RZ, R10 ;  /* 0x000000ffff040224 */ /* 0x000fe200078e000a */
[----:B------:R-:W-:Y:S01]  /*34a0*/  BSSY B1, `(.L_x_56) ;  /* 0x0000009000017945 */ /* 0x000fe20003800000 */
[----:B------:R-:W-:-:S04]  /*34b0*/  FMUL R5, R5, R40 ;  /* 0x0000002805057220 */ /* 0x000fc80000400000 */
[----:B------:R-:W-:-:S05]  /*34c0*/  FFMA R5, R38, R19, R5 ;  /* 0x0000001326057223 */ /* 0x000fca0000000005 */
[----:B------:R-:W-:-:S04]  /*34d0*/  F2FP.BF16.F32.PACK_AB R5, RZ, R5 ;  /* 0x00000005ff05723e */ /* 0x000fc800000010ff */
[----:B------:R-:W-:Y:S01]  /*34e0*/  PRMT R6, R5, 0x7610, R6 ;  /* 0x0000761005067816 */ /* 0x000fe20000000006 */
[----:B------:R-:W-:-:S05]  /*34f0*/  @P0 IMAD.MOV.U32 R5, RZ, RZ, R11 ;  /* 0x000000ffff050224 */ /* 0x000fca00078e000b */
[----:B------:R0:W-:Y:S01]  /*3500*/  @P0 STG.E.U16 desc[UR40][R4.64+0x30], R6 ;  /* 0x0000300604000986 */ /* 0x0001e2000c101528 */
[----:B------:R-:W-:Y:S05]  /*3510*/  @!P1 BRA `(.L_x_57) ;  /* 0x0000000000049947 */ /* 0x000fea0003800000 */
[----:B------:R4:W5:Y:S02]  /*3520*/  LDG.E.LTC128B.U16 R21, desc[UR40][R8.64+0x32] ;  /* 0x0000322808157981 */ /* 0x000964000c1e1520 */
.L_x_57:
[----:B------:R-:W-:Y:S05]  /*3530*/  BSYNC B1 ;  /* 0x0000000000017941 */ /* 0x000fea0003800000 */
.L_x_56:
[----:B------:R-:W-:Y:S05]  /*3540*/  @!P1 BRA `(.L_x_58) ;  /* 0x0000000400509947 */ /* 0x000fea0003800000 */
[----:B-----5:R-:W-:-:S04]  /*3550*/  IMAD.U32 R21, R21, 0x10000, RZ ;  /* 0x0001000015157824 */ /* 0x020fc800078e00ff */
[----:B0-----:R-:W-:-:S04]  /*3560*/  FMUL R4, R21, R40 ;  /* 0x0000002815047220 */ /* 0x001fc80000400000 */
[----:B------:R-:W-:-:S05]  /*3570*/  FFMA R4, R39, R19, R4 ;  /* 0x0000001327047223 */ /* 0x000fca0000000004 */
[----:B------:R-:W-:-:S05]  /*3580*/  F2FP.BF16.F32.PACK_AB R4, RZ, R4 ;  /* 0x00000004ff04723e */ /* 0x000fca00000010ff */
[----:B------:R0:W-:Y:S01]  /*3590*/  STG.E.U16 desc[UR40][R10.64+0x32], R4 ;  /* 0x000032040a007986 */ /* 0x0001e2000c101528 */
[----:B------:R-:W-:Y:S05]  /*35a0*/  BRA `(.L_x_58) ;  /* 0x0000000400387947 */ /* 0x000fea0003800000 */
.L_x_29:
[----:B------:R-:W-:Y:S01]  /*35b0*/  ISETP.GT.AND P2, PT, R50, 0x1, PT ;  /* 0x000000013200780c */ /* 0x000fe20003f44270 */
[----:B------:R-:W-:Y:S01]  /*35c0*/  ULDC.64 UR4, c[0x0][0x5c0] ;  /* 0x0001700000047ab9 */ /* 0x000fe20000000a00 */
[-C--:B------:R-:W-:Y:S01]  /*35d0*/  FMUL R24, R24, R19.reuse ;  /* 0x0000001318187220 */ /* 0x080fe20000400000 */
[----:B------:R-:W-:Y:S01]  /*35e0*/  LEA R4, P4, R20, UR4, 0x1 ;  /* 0x0000000414047c11 */ /* 0x000fe2000f8808ff */
[-C--:B------:R-:W-:Y:S01]  /*35f0*/  FMUL R25, R25, R19.reuse ;  /* 0x0000001319197220 */ /* 0x080fe20000400000 */
[----:B------:R-:W-:Y:S01]  /*3600*/  ISETP.GT.AND P1, PT, R3, RZ, P2 ;  /* 0x000000ff0300720c */ /* 0x000fe20001724270 */
[-C--:B------:R-:W-:Y:S01]  /*3610*/  FMUL R26, R26, R19.reuse ;  /* 0x000000131a1a7220 */ /* 0x080fe20000400000 */
[----:B------:R-:W-:Y:S01]  /*3620*/  F2FP.BF16.F32.PACK_AB R24, RZ, R24 ;  /* 0x00000018ff18723e */ /* 0x000fe200000010ff */
[-C--:B------:R-:W-:Y:S01]  /*3630*/  FMUL R27, R27, R19.reuse ;  /* 0x000000131b1b7220 */ /* 0x080fe20000400000 */
[----:B------:R-:W-:Y:S01]  /*3640*/  LEA.HI.X R5, R20, UR5, R63, 0x1, P4 ;  /* 0x0000000514057c11 */ /* 0x000fe2000a0f0c3f */
[-C--:B------:R-:W-:Y:S01]  /*3650*/  FMUL R28, R28, R19.reuse ;  /* 0x000000131c1c7220 */ /* 0x080fe20000400000 */
[----:B------:R-:W-:Y:S01]  /*3660*/  ISETP.GT.AND P4, PT, R50, 0x8, PT ;  /* 0x000000083200780c */ /* 0x000fe20003f84270 */
[-C--:B------:R-:W-:Y:S01]  /*3670*/  FMUL R29, R29, R19.reuse ;  /* 0x000000131d1d7220 */ /* 0x080fe20000400000 */
[C---:B------:R-:W-:Y:S01]  /*3680*/  ISETP.GT.AND P0, PT, R3.reuse, 0x8, P0 ;  /* 0x000000080300780c */ /* 0x040fe20000704270 */
[----:B------:R-:W-:Y:S01]  /*3690*/  @P3 STG.E.U16 desc[UR40][R4.64], R24 ;  /* 0x0000001804003986 */ /* 0x000fe2000c101528 */
[----:B------:R-:W-:Y:S01]  /*36a0*/  ISETP.GT.AND P2, PT, R3, 0x8, P2 ;  /* 0x000000080300780c */ /* 0x000fe20001744270 */
[----:B------:R-:W-:Y:S01]  /*36b0*/  FMUL R30, R30, R19 ;  /* 0x000000131e1e7220 */ /* 0x000fe20000400000 */
[----:B------:R-:W-:Y:S01]  /*36c0*/  F2FP.BF16.F32.PACK_AB R25, RZ, R25 ;  /* 0x00000019ff19723e */ /* 0x000fe200000010ff */
[-C--:B------:R-:W-:Y:S01]  /*36d0*/  FMUL R31, R31, R19.reuse ;  /* 0x000000131f1f7220 */ /* 0x080fe20000400000 */
[----:B------:R-:W-:Y:S01]  /*36e0*/  ISETP.GT.AND P5, PT, R3, RZ, P4 ;  /* 0x000000ff0300720c */ /* 0x000fe200027a4270 */
[-C--:B------:R-:W-:Y:S01]  /*36f0*/  FMUL R32, R32, R19.reuse ;  /* 0x0000001320207220 */ /* 0x080fe20000400000 */
[C---:B------:R-:W-:Y:S01]  /*3700*/  SHF.L.U64.HI R7, R42.reuse, 0x1, R43 ;  /* 0x000000012a077819 */ /* 0x040fe2000001022b */
[----:B------:R-:W-:Y:S01]  /*3710*/  @P1 STG.E.U16 desc[UR40][R4.64+0x2], R25 ;  /* 0x0000021904001986 */ /* 0x000fe2000c101528 */
[----:B------:R-:W-:Y:S01]  /*3720*/  LEA R6, P3, R42, R4, 0x1 ;  /* 0x000000042a067211 */ /* 0x000fe200078608ff */
[-C--:B------:R-:W-:Y:S01]  /*3730*/  FMUL R33, R33, R19.reuse ;  /* 0x0000001321217220 */ /* 0x080fe20000400000 */
[----:B------:R-:W-:Y:S01]  /*3740*/  F2FP.BF16.F32.PACK_AB R26, RZ, R26 ;  /* 0x0000001aff1a723e */ /* 0x000fe200000010ff */
[----:B------:R-:W-:Y:S01]  /*3750*/  FMUL R34, R34, R19 ;  /* 0x0000001322227220 */ /* 0x000fe20000400000 */
[----:B------:R-:W-:Y:S01]  /*3760*/  ISETP.GT.AND P1, PT, R50, 0x9, PT ;  /* 0x000000093200780c */ /* 0x000fe20003f24270 */
[----:B------:R-:W-:Y:S01]  /*3770*/  IMAD.X R7, R7, 0x1, R5, P3 ;  /* 0x0000000107077824 */ /* 0x000fe200018e0605 */
[----:B------:R-:W-:Y:S01]  /*3780*/  F2FP.BF16.F32.PACK_AB R27, RZ, R27 ;  /* 0x0000001bff1b723e */ /* 0x000fe200000010ff */
[-C--:B------:R-:W-:Y:S01]  /*3790*/  FMUL R35, R35, R19.reuse ;  /* 0x0000001323237220 */ /* 0x080fe20000400000 */
[----:B------:R-:W-:Y:S01]  /*37a0*/  F2FP.BF16.F32.PACK_AB R28, RZ, R28 ;  /* 0x0000001cff1c723e */ /* 0x000fe200000010ff */
[-C--:B------:R-:W-:Y:S01]  /*37b0*/  FMUL R36, R36, R19.reuse ;  /* 0x0000001324247220 */ /* 0x080fe20000400000 */
[C---:B------:R-:W-:Y:S01]  /*37c0*/  ISETP.GT.AND P3, PT, R3.reuse, RZ, P1 ;  /* 0x000000ff0300720c */ /* 0x040fe20000f64270 */
[----:B------:R-:W-:Y:S01]  /*37d0*/  @P0 STG.E.U16 desc[UR40][R6.64], R26 ;  /* 0x0000001a06000986 */ /* 0x000fe2000c101528 */
[----:B------:R-:W-:Y:S01]  /*37e0*/  ISETP.GT.AND P4, PT, R3, 0x8, P4 ;  /* 0x000000080300780c */ /* 0x000fe20002784270 */
[----:B------:R-:W-:Y:S01]  /*37f0*/  FMUL R37, R37, R19 ;  /* 0x0000001325257220 */ /* 0x000fe20000400000 */
[----:B------:R-:W-:Y:S01]  /*3800*/  F2FP.BF16.F32.PACK_AB R29, RZ, R29 ;  /* 0x0000001dff1d723e */ /* 0x000fe200000010ff */
[----:B------:R-:W-:Y:S01]  /*3810*/  @P2 STG.E.U16 desc[UR40][R6.64+0x2], R27 ;  /* 0x0000021b06002986 */ /* 0x000fe2000c101528 */
[----:B------:R-:W-:Y:S01]  /*3820*/  F2FP.BF16.F32.PACK_AB R30, RZ, R30 ;  /* 0x0000001eff1e723e */ /* 0x000fe200000010ff */
[----:B------:R-:W-:Y:S01]  /*3830*/  FMUL R38, R38, R19 ;  /* 0x0000001326267220 */ /* 0x000fe20000400000 */
[----:B------:R-:W-:Y:S01]  /*3840*/  F2FP.BF16.F32.PACK_AB R31, RZ, R31 ;  /* 0x0000001fff1f723e */ /* 0x000fe200000010ff */
[----:B------:R-:W-:Y:S01]  /*3850*/  @P5 STG.E.U16 desc[UR40][R4.64+0x10], R28 ;  /* 0x0000101c04005986 */ /* 0x000fe2000c101528 */
[----:B------:R-:W-:Y:S01]  /*3860*/  ISETP.GT.AND P5, PT, R3, 0x8, P1 ;  /* 0x000000080300780c */ /* 0x000fe20000fa4270 */
[----:B------:R-:W-:Y:S01]  /*3870*/  FMUL R39, R39, R19 ;  /* 0x0000001327277220 */ /* 0x000fe20000400000 */
[C---:B------:R-:W-:Y:S01]  /*3880*/  ISETP.GT.AND P2, PT, R50.reuse, 0x11, PT ;  /* 0x000000113200780c */ /* 0x040fe20003f44270 */
[----:B------:R-:W-:Y:S01]  /*3890*/  @P3 STG.E.U16 desc[UR40][R4.64+0x12], R29 ;  /* 0x0000121d04003986 */ /* 0x000fe2000c101528 */
[----:B------:R-:W-:-:S02]  /*38a0*/  ISETP.GT.AND P3, PT, R50, 0x10, PT ;  /* 0x000000103200780c */ /* 0x000fc40003f64270 */
[----:B------:R-:W-:Y:S01]  /*38b0*/  F2FP.BF16.F32.PACK_AB R32, RZ, R32 ;  /* 0x00000020ff20723e */ /* 0x000fe200000010ff */
[----:B------:R-:W-:Y:S01]  /*38c0*/  @P4 STG.E.U16 desc[UR40][R6.64+0x10], R30 ;  /* 0x0000101e06004986 */ /* 0x000fe2000c101528 */
[C---:B------:R-:W-:Y:S02]  /*38d0*/  ISETP.GT.AND P4, PT, R3.reuse, RZ, P2 ;  /* 0x000000ff0300720c */ /* 0x040fe40001784270 */
[----:B------:R-:W-:Y:S02]  /*38e0*/  F2FP.BF16.F32.PACK_AB R33, RZ, R33 ;  /* 0x00000021ff21723e */ /* 0x000fe400000010ff */
[C---:B------:R-:W-:Y:S01]  /*38f0*/  ISETP.GT.AND P1, PT, R50.reuse, 0x18, PT ;  /* 0x000000183200780c */ /* 0x040fe20003f24270 */
[----:B------:R-:W-:Y:S01]  /*3900*/  @P5 STG.E.U16 desc[UR40][R6.64+0x12], R31 ;  /* 0x0000121f06005986 */ /* 0x000fe2000c101528 */
[----:B------:R-:W-:Y:S02]  /*3910*/  ISETP.GT.AND P5, PT, R3, RZ, P3 ;  /* 0x000000ff0300720c */ /* 0x000fe40001fa4270 */
[----:B------:R-:W-:-:S02]  /*3920*/  ISETP.GT.AND P0, PT, R50, 0x19, PT ;  /* 0x000000193200780c */ /* 0x000fc40003f04270 */
[C---:B------:R-:W-:Y:S02]  /*3930*/  ISETP.GT.AND P3, PT, R3.reuse, 0x8, P3 ;  /* 0x000000080300780c */ /* 0x040fe40001f64270 */
[C---:B------:R-:W-:Y:S02]  /*3940*/  ISETP.GT.AND P2, PT, R3.reuse, 0x8, P2 ;  /* 0x000000080300780c */ /* 0x040fe40001744270 */
[----:B------:R-:W-:Y:S02]  /*3950*/  F2FP.BF16.F32.PACK_AB R34, RZ, R34 ;  /* 0x00000022ff22723e */ /* 0x000fe400000010ff */
[----:B------:R-:W-:Y:S02]  /*3960*/  F2FP.BF16.F32.PACK_AB R35, RZ, R35 ;  /* 0x00000023ff23723e */ /* 0x000fe400000010ff */
[----:B------:R-:W-:Y:S01]  /*3970*/  F2FP.BF16.F32.PACK_AB R36, RZ, R36 ;  /* 0x00000024ff24723e */ /* 0x000fe200000010ff */
[----:B------:R-:W-:Y:S01]  /*3980*/  @P5 STG.E.U16 desc[UR40][R4.64+0x20], R32 ;  /* 0x0000202004005986 */ /* 0x000fe2000c101528 */
[----:B------:R-:W-:-:S02]  /*3990*/  ISETP.GT.AND P5, PT, R3, RZ, P0 ;  /* 0x000000ff0300720c */ /* 0x000fc400007a4270 */
[C---:B------:R-:W-:Y:S01]  /*39a0*/  ISETP.GT.AND P0, PT, R3.reuse, 0x8, P0 ;  /* 0x000000080300780c */ /* 0x040fe20000704270 */
[----:B------:R-:W-:Y:S01]  /*39b0*/  @P4 STG.E.U16 desc[UR40][R4.64+0x22], R33 ;  /* 0x0000222104004986 */ /* 0x000fe2000c101528 */
[C---:B------:R-:W-:Y:S02]  /*39c0*/  ISETP.GT.AND P4, PT, R3.reuse, RZ, P1 ;  /* 0x000000ff0300720c */ /* 0x040fe40000f84270 */
[----:B------:R-:W-:Y:S01]  /*39d0*/  ISETP.GT.AND P1, PT, R3, 0x8, P1 ;  /* 0x000000080300780c */ /* 0x000fe20000f24270 */
[----:B------:R-:W-:Y:S01]  /*39e0*/  @P3 STG.E.U16 desc[UR40][R6.64+0x20], R34 ;  /* 0x0000202206003986 */ /* 0x000fe2000c101528 */
[----:B------:R-:W-:Y:S02]  /*39f0*/  F2FP.BF16.F32.PACK_AB R37, RZ, R37 ;  /* 0x00000025ff25723e */ /* 0x000fe400000010ff */
[----:B------:R-:W-:Y:S01]  /*3a00*/  F2FP.BF16.F32.PACK_AB R38, RZ, R38 ;  /* 0x00000026ff26723e */ /* 0x000fe200000010ff */
[----:B------:R-:W-:Y:S01]  /*3a10*/  @P2 STG.E.U16 desc[UR40][R6.64+0x22], R35 ;  /* 0x0000222306002986 */ /* 0x000fe2000c101528 */
[----:B------:R-:W-:-:S05]  /*3a20*/  F2FP.BF16.F32.PACK_AB R39, RZ, R39 ;  /* 0x00000027ff27723e */ /* 0x000fca00000010ff */
[----:B------:R-:W-:Y:S04]  /*3a30*/  @P4 STG.E.U16 desc[UR40][R4.64+0x30], R36 ;  /* 0x0000302404004986 */ /* 0x000fe8000c101528 */
[----:B------:R0:W-:Y:S02]  /*3a40*/  @P5 STG.E.U16 desc[UR40][R4.64+0x32], R37 ;  /* 0x0000322504005986 */ /* 0x0001e4000c101528 */
[----:B0-----:R-:W-:Y:S02]  /*3a50*/  @P1 IMAD.MOV.U32 R4, RZ, RZ, R6 ;  /* 0x000000ffff041224 */ /* 0x001fe400078e0006 */
[----:B------:R-:W-:-:S05]  /*3a60*/  @P1 IMAD.MOV.U32 R5, RZ, RZ, R7 ;  /* 0x000000ffff051224 */ /* 0x000fca00078e0007 */
[----:B------:R0:W-:Y:S04]  /*3a70*/  @P1 STG.E.U16 desc[UR40][R4.64+0x30], R38 ;  /* 0x0000302604001986 */ /* 0x0001e8000c101528 */
[----:B------:R0:W-:Y:S02]  /*3a80*/  @P0 STG.E.U16 desc[UR40][R6.64+0x32], R39 ;  /* 0x0000322706000986 */ /* 0x0001e4000c101528 */
.L_x_58:
[----:B------:R-:W-:Y:S05]  /*3a90*/  BSYNC B0 ;  /* 0x0000000000007941 */ /* 0x000fea0003800000 */
.L_x_28:
[----:B------:R-:W-:Y:S01]  /*3aa0*/  IADD3 R2, P0, R2, UR38, RZ ;  /* 0x0000002602027c10 */ /* 0x000fe2000ff1e0ff */
[----:B------:R-:W-:Y:S01]  /*3ab0*/  ULDC.64 UR4, c[0x0][0x650] ;  /* 0x0001940000047ab9 */ /* 0x000fe20000000a00 */
[----:B------:R-:W-:Y:S01]  /*3ac0*/  PRMT R3, RZ, 0x7610, R3 ;  /* 0x00007610ff037816 */ /* 0x000fe20000000003 */
[----:B------:R-:W-:Y:S01]  /*3ad0*/  IMAD.MOV.U32 R50, RZ, RZ, -0x1 ;  /* 0xffffffffff327424 */ /* 0x000fe200078e00ff */
[----:B------:R-:W-:Y:S01]  /*3ae0*/  IADD3.X R17, R17, UR37, RZ, P0, !PT ;  /* 0x0000002511117c10 */ /* 0x000fe200087fe4ff */
[----:B------:R-:W-:Y:S01]  /*3af0*/  IMAD.MOV.U32 R51, RZ, RZ, -0x1 ;  /* 0xffffffffff337424 */ /* 0x000fe200078e00ff */
[----:B------:R-:W-:-:S04]  /*3b00*/  ISETP.GE.U32.AND P0, PT, R2, UR4, PT ;  /* 0x0000000402007c0c */ /* 0x000fc8000bf06070 */
[----:B------:R-:W-:-:S13]  /*3b10*/  ISETP.GE.U32.AND.EX P0, PT, R17, UR5, PT, P0 ;  /* 0x0000000511007c0c */ /* 0x000fda000bf06100 */
[----:B------:R-:W-:Y:S05]  /*3b20*/  @P0 BRA `(.L_x_59) ;  /* 0x0000000400500947 */ /* 0x000fea0003800000 */
[----:B0-----:R-:W0:Y:S01]  /*3b30*/  LDC.64 R10, c[0x0][0x628] ;  /* 0x00018a00ff0a7b82 */ /* 0x001e220000000a00 */
[----:B------:R-:W0:Y:S01]  /*3b40*/  S2R R12, SR_CTAID.X ;  /* 0x00000000000c7919 */ /* 0x000e220000002500 */
[----:B-1234-:R-:W-:Y:S02]  /*3b50*/  IMAD.MOV.U32 R8, RZ, RZ, R2 ;  /* 0x000000ffff087224 */ /* 0x01efe400078e0002 */
[----:B------:R-:W-:Y:S01]  /*3b60*/  IMAD.MOV.U32 R9, RZ, RZ, R17 ;  /* 0x000000ffff097224 */ /* 0x000fe200078e0011 */
[----:B------:R-:W1:Y:S03]  /*3b70*/  S2R R20, SR_CTAID.Y ;  /* 0x0000000000147919 */ /* 0x000e660000002600 */
[----:B------:R-:W2:Y:S08]  /*3b80*/  LDC R0, c[0x0][0x630] ;  /* 0x00018c00ff007b82 */ /* 0x000eb00000000800 */
[----:B------:R-:W3:Y:S01]  /*3b90*/  LDC.64 R14, c[0x0][0x620] ;  /* 0x00018800ff0e7b82 */ /* 0x000ee20000000a00 */
[----:B0-----:R-:W-:-:S04]  /*3ba0*/  ISETP.NE.U32.AND P0, PT, R10, RZ, PT ;  /* 0x000000ff0a00720c */ /* 0x001fc80003f05070 */
[----:B------:R-:W-:-:S13]  /*3bb0*/  ISETP.NE.AND.EX P0, PT, R11, RZ, PT, P0 ;  /* 0x000000ff0b00720c */ /* 0x000fda0003f05300 */
[----:B-123--:R-:W-:Y:S05]  /*3bc0*/  @!P0 BRA `(.L_x_60) ;  /* 0x0000000000288947 */ /* 0x00efea0003800000 */
        /* <DEDUP_REMOVED lines=10> */
.L_x_60:
[-CC-:B------:R-:W-:Y:S01]  /*3c70*/  SHF.R.U64 R51, R8, R0.reuse, R9.reuse ;  /* 0x0000000008337219 */ /* 0x180fe20000001209 */
[----:B------:R-:W0:Y:S01]  /*3c80*/  LDC.64 R26, c[0x0][0x640] ;  /* 0x00019000ff1a7b82 */ /* 0x000e220000000a00 */
[----:B------:R-:W-:Y:S01]  /*3c90*/  SHF.R.U32.HI R0, RZ, R0, R9 ;  /* 0x00000000ff007219 */ /* 0x000fe20000011609 */
[----:B------:R-:W-:Y:S01]  /*3ca0*/  ULDC UR4, c[0x0][0x150] ;  /* 0x0000540000047ab9 */ /* 0x000fe20000000800 */
[----:B------:R-:W-:Y:S02]  /*3cb0*/  IADD3 R7, P0, RZ, -R51, RZ ;  /* 0x80000033ff077210 */ /* 0x000fe40007f1e0ff */
[----:B------:R-:W-:-:S03]  /*3cc0*/  I2FP.F32.U32 R8, R12 ;  /* 0x0000000c00087245 */ /* 0x000fc60000201000 */
[----:B------:R-:W1:Y:S01]  /*3cd0*/  LDC R6, c[0x0][0x618] ;  /* 0x00018600ff067b82 */ /* 0x000e620000000800 */
[----:B------:R-:W-:Y:S02]  /*3ce0*/  IMAD.X R3, RZ, RZ, ~R0, P0 ;  /* 0x000000ffff037224 */ /* 0x000fe400000e0e00 */
[----:B------:R-:W-:Y:S01]  /*3cf0*/  FMUL R8, R8, UR4 ;  /* 0x0000000408087c20 */ /* 0x000fe20008400000 */
[----:B------:R-:W-:Y:S01]  /*3d00*/  ULDC UR4, c[0x0][0x154] ;  /* 0x0000550000047ab9 */ /* 0x000fe20000000800 */
[-C--:B------:R-:W-:Y:S02]  /*3d10*/  IMAD R0, R3, R14.reuse, RZ ;  /* 0x0000000e03007224 */ /* 0x080fe400078e02ff */
[----:B------:R-:W-:Y:S01]  /*3d20*/  IMAD.MOV.U32 R3, RZ, RZ, R17 ;  /* 0x000000ffff037224 */ /* 0x000fe200078e0011 */
[----:B------:R-:W2:Y:S01]  /*3d30*/  LDC R24, c[0x0][0x608] ;  /* 0x00018200ff187b82 */ /* 0x000ea20000000800 */
[----:B------:R-:W3:Y:S01]  /*3d40*/  F2I.U32.TRUNC.NTZ R8, R8 ;  /* 0x0000000800087305 */ /* 0x000ee2000020f000 */
[----:B------:R-:W-:-:S04]  /*3d50*/  IMAD.WIDE.U32 R4, R7, R14, R2 ;  /* 0x0000000e07047225 */ /* 0x000fc800078e0002 */
[----:B------:R-:W-:Y:S02]  /*3d60*/  IMAD R3, R7, R15, R0 ;  /* 0x0000000f07037224 */ /* 0x000fe400078e0200 */
[----:B------:R-:W4:Y:S01]  /*3d70*/  LDC R9, c[0x0][0x658] ;  /* 0x00019600ff097b82 */ /* 0x000f220000000800 */
[----:B------:R-:W-:Y:S01]  /*3d80*/  I2FP.F32.U32 R0, R20 ;  /* 0x0000001400007245 */ /* 0x000fe20000201000 */
[----:B------:R-:W-:Y:S01]  /*3d90*/  IMAD.IADD R3, R5, 0x1, R3 ;  /* 0x0000000105037824 */ /* 0x000fe200078e0203 */
[----:B0-----:R-:W-:-:S05]  /*3da0*/  ISETP.NE.U32.AND P0, PT, R26, RZ, PT ;  /* 0x000000ff1a00720c */ /* 0x001fca0003f05070 */
[----:B------:R-:W0:Y:S01]  /*3db0*/  LDC R7, c[0x0][0x144] ;  /* 0x00005100ff077b82 */ /* 0x000e220000000800 */
[-CC-:B-1----:R-:W-:Y:S01]  /*3dc0*/  SHF.R.U64 R10, R4, R6.reuse, R3.reuse ;  /* 0x00000006040a7219 */ /* 0x182fe20000001203 */
[----:B---3--:R-:W-:Y:S01]  /*3dd0*/  IMAD.MOV R8, RZ, RZ, -R8 ;  /* 0x000000ffff087224 */ /* 0x008fe200078e0a08 */
[----:B------:R-:W-:Y:S01]  /*3de0*/  SHF.R.U32.HI R3, RZ, R6, R3 ;  /* 0x00000006ff037219 */ /* 0x000fe20000011603 */
[----:B------:R-:W-:Y:S01]  /*3df0*/  FMUL R6, R0, UR4 ;  /* 0x0000000400067c20 */ /* 0x000fe20008400000 */
[----:B------:R-:W-:-:S03]  /*3e00*/  ISETP.NE.AND.EX P0, PT, R27, RZ, PT, P0 ;  /* 0x000000ff1b00720c */ /* 0x000fc60003f05300 */
[----:B-----5:R-:W1:Y:S01]  /*3e10*/  LDC R21, c[0x0][0x148] ;  /* 0x00005200ff157b82 */ /* 0x020e620000000800 */
[----:B------:R3:W0:Y:S01]  /*3e20*/  F2I.U32.TRUNC.NTZ R14, R6 ;  /* 0x00000006000e7305 */ /* 0x000622000020f000 */
[-CC-:B--2---:R-:W-:Y:S02]  /*3e30*/  SHF.R.U64 R13, R10, R24.reuse, R3.reuse ;  /* 0x000000180a0d7219 */ /* 0x184fe40000001203 */
[----:B------:R-:W-:-:S04]  /*3e40*/  SHF.R.U32.HI R0, RZ, R24, R3 ;  /* 0x00000018ff007219 */ /* 0x000fc80000011603 */
[----:B------:R-:W2:Y:S01]  /*3e50*/  LDC R28, c[0x0][0x648] ;  /* 0x00019200ff1c7b82 */ /* 0x000ea20000000800 */
[-CC-:B----4-:R-:W-:Y:S02]  /*3e60*/  SHF.R.U64 R15, R13, R9.reuse, R0.reuse ;  /* 0x000000090d0f7219 */ /* 0x190fe40000001200 */
[----:B------:R-:W-:-:S03]  /*3e70*/  SHF.R.U32.HI R5, RZ, R9, R0 ;  /* 0x00000009ff057219 */ /* 0x000fc60000011600 */
[----:B------:R-:W-:Y:S02]  /*3e80*/  IMAD.MOV.U32 R4, RZ, RZ, R15 ;  /* 0x000000ffff047224 */ /* 0x000fe400078e000f */
[----:B------:R-:W4:Y:S01]  /*3e90*/  LDC R29, c[0x0][0x638] ;  /* 0x00018e00ff1d7b82 */ /* 0x000f220000000800 */
[----:B0-----:R-:W-:-:S07]  /*3ea0*/  IMAD R25, R7, R8, R12 ;  /* 0x0000000807197224 */ /* 0x001fce00078e020c */
[----:B------:R-:W0:Y:S08]  /*3eb0*/  LDC R30, c[0x0][0x610] ;  /* 0x00018400ff1e7b82 */ /* 0x000e300000000800 */
        /* <DEDUP_REMOVED lines=12> */
.L_x_61:
[----:B------:R-:W-:Y:S01]  /*3f80*/  ISETP.NE.AND P0, PT, R16, 0x1, PT ;  /* 0x000000011000780c */ /* 0x000fe20003f05270 */
[----:B------:R-:W-:Y:S01]  /*3f90*/  IMAD.MOV R14, RZ, RZ, -R14 ;  /* 0x000000ffff0e7224 */ /* 0x000fe200078e0a0e */
[----:B--2---:R-:W-:Y:S02]  /*3fa0*/  SHF.R.U64 R0, R4, R28, R5 ;  /* 0x0000001c04007219 */ /* 0x004fe40000001205 */
[----:B------:R-:W-:Y:S02]  /*3fb0*/  LOP3.LUT R3, R13, R48, RZ, 0xc0, !PT ;  /* 0x000000300d037212 */ /* 0x000fe400078ec0ff */
[----:B------:R-:W-:Y:S01]  /*3fc0*/  LOP3.LUT R10, R10, R47, RZ, 0xc0, !PT ;  /* 0x0000002f0a0a7212 */ /* 0x000fe200078ec0ff */
[----:B------:R-:W-:Y:S02]  /*3fd0*/  IMAD.MOV R4, RZ, RZ, -R0 ;  /* 0x000000ffff047224 */ /* 0x000fe400078e0a00 */
[----:B------:R-:W-:Y:S02]  /*3fe0*/  IMAD R0, R44, R0, R3 ;  /* 0x000000002c007224 */ /* 0x000fe400078e0203 */
[----:B----4-:R-:W-:-:S02]  /*3ff0*/  IMAD R3, R4, R29, R15 ;  /* 0x0000001d04037224 */ /* 0x010fc400078e020f */
[----:B------:R-:W-:Y:S02]  /*4000*/  @P0 IMAD R25, R21, R14, R20 ;  /* 0x0000000e15190224 */ /* 0x000fe400078e0214 */
[----:B0-----:R-:W-:Y:S02]  /*4010*/  IMAD R5, R3, R31, R10 ;  /* 0x0000001f03057224 */ /* 0x001fe400078e020a */
[----:B------:R-:W-:Y:S02]  /*4020*/  IMAD R0, R0, R30, R25 ;  /* 0x0000001e00007224 */ /* 0x000fe400078e0219 */
[----:B------:R-:W-:-:S03]  /*4030*/  IMAD.MOV.U32 R4, RZ, RZ, 0x1 ;  /* 0x00000001ff047424 */ /* 0x000fc600078e00ff */
[----:B------:R-:W-:Y:S02]  /*4040*/  SEL R50, R5, R0, !P0 ;  /* 0x0000000005327207 */ /* 0x000fe40004000000 */
[----:B------:R-:W-:Y:S02]  /*4050*/  PRMT R3, R4, 0x7610, R3 ;  /* 0x0000761004037816 */ /* 0x000fe40000000003 */
[----:B------:R-:W-:-:S07]  /*4060*/  SEL R0, R0, R5, !P0 ;  /* 0x0000000500007207 */ /* 0x000fce0004000000 */
.L_x_59:
[----:B------:R-:W-:Y:S01]  /*4070*/  UIADD3 UR42, UR43, UR42, URZ ;  /* 0x0000002a2b2a7290 */ /* 0x000fe2000fffe03f */
[----:B------:R-:W-:Y:S01]  /*4080*/  LOP3.LUT P0, RZ, R3, 0xff, RZ, 0xc0, !PT ;  /* 0x000000ff03ff7812 */ /* 0x000fe2000780c0ff */
[----:B------:R-:W-:Y:S02]  /*4090*/  IMAD.MOV.U32 R53, RZ, RZ, R0 ;  /* 0x000000ffff357224 */ /* 0x000fe400078e0000 */
[----:B------:R-:W-:Y:S02]  /*40a0*/  USHF.R.U32.HI UR4, URZ, 0x1, UR42 ;  /* 0x000000013f047899 */ /* 0x000fe4000801162a */
[----:B------:R-:W-:Y:S02]  /*40b0*/  UISETP.GT.U32.AND UP1, UPT, UR42, 0x1, UPT ;  /* 0x000000012a00788c */ /* 0x000fe4000bf24070 */
[----:B------:R-:W-:Y:S02]  /*40c0*/  ULOP3.LUT UR4, UR4, 0x1, URZ, 0xc0, !UPT ;  /* 0x0000000104047892 */ /* 0x000fe4000f8ec03f */
[----:B------:R-:W-:-:S02]  /*40d0*/  UISETP.LT.U32.AND UP1, UPT, UR43, 0x2, UP1 ;  /* 0x000000022b00788c */ /* 0x000fc40008f21070 */
[----:B------:R-:W-:Y:S02]  /*40e0*/  UISETP.NE.U32.AND UP0, UPT, UR4, 0x1, UPT ;  /* 0x000000010400788c */ /* 0x000fe4000bf05070 */
[----:B------:R-:W-:Y:S02]  /*40f0*/  USEL UR5, URZ, 0x1, !UP1 ;  /* 0x000000013f057887 */ /* 0x000fe4000c800000 */
[----:B------:R-:W-:Y:S02]  /*4100*/  UISETP.GT.U32.AND UP0, UPT, UR43, 0x1, !UP0 ;  /* 0x000000012b00788c */ /* 0x000fe4000c704070 */
[----:B------:R-:W-:Y:S02]  /*4110*/  ULOP3.LUT UR42, UR42, 0x1, URZ, 0xc0, !UPT ;  /* 0x000000012a2a7892 */ /* 0x000fe4000f8ec03f */
[----:B------:R-:W-:-:S04]  /*4120*/  USEL UR4, URZ, 0x1, !UP0 ;  /* 0x000000013f047887 */ /* 0x000fc8000c000000 */
[----:B------:R-:W-:Y:S01]  /*4130*/  ULOP3.LUT UR36, UR4, UR36, UR5, 0x96, !UPT ;  /* 0x0000002404247292 */ /* 0x000fe2000f8e9605 */
[----:B------:R-:W-:Y:S11]  /*4140*/  @P0 BRA `(.L_x_62) ;  /* 0xffffffd000180947 */ /* 0x000ff6000383ffff */
[----:B------:R-:W-:Y:S05]  /*4150*/  EXIT ;  /* 0x000000000000794d */ /* 0x000fea0003800000 */
.L_x_3:
        /* <DEDUP_REMOVED lines=26> */
.L_x_64:
[--C-:B------:R-:W-:Y:S01]  /*4300*/  SHF.R.U64 R14, R12, R20, R13.reuse ;  /* 0x000000140c0e7219 */ /* 0x100fe2000000120d */
[----:B------:R-:W0:Y:S01]  /*4310*/  LDC R24, c[0x0][0x618] ;  /* 0x00018600ff187b82 */ /* 0x000e220000000800 */
[----:B------:R-:W-:Y:S01]  /*4320*/  I2FP.F32.U32 R10, R6 ;  /* 0x00000006000a7245 */ /* 0x000fe20000201000 */
[----:B------:R-:W-:Y:S01]  /*4330*/  ULDC UR4, c[0x0][0x150] ;  /* 0x0000540000047ab9 */ /* 0x000fe20000000800 */
[----:B------:R-:W-:Y:S01]  /*4340*/  SHF.R.U32.HI R7, RZ, R20, R13 ;  /* 0x00000014ff077219 */ /* 0x000fe2000001160d */
[----:B------:R-:W-:Y:S01]  /*4350*/  IMAD.MOV.U32 R8, RZ, RZ, R2 ;  /* 0x000000ffff087224 */ /* 0x000fe200078e0002 */
[----:B------:R-:W-:Y:S01]  /*4360*/  IADD3 R11, P0, RZ, -R14, RZ ;  /* 0x8000000eff0b7210 */ /* 0x000fe20007f1e0ff */
[----:B------:R-:W-:Y:S01]  /*4370*/  FMUL R13, R10, UR4 ;  /* 0x000000040a0d7c20 */ /* 0x000fe20008400000 */
[----:B------:R-:W-:Y:S01]  /*4380*/  IMAD.MOV.U32 R9, RZ, RZ, R17 ;  /* 0x000000ffff097224 */ /* 0x000fe200078e0011 */
[----:B------:R-:W1:Y:S01]  /*4390*/  LDC.64 R26, c[0x0][0x640] ;  /* 0x00019000ff1a7b82 */ /* 0x000e620000000a00 */
[----:B------:R-:W-:Y:S01]  /*43a0*/  ULDC UR4, c[0x0][0x154] ;  /* 0x0000550000047ab9 */ /* 0x000fe20000000800 */
[----:B------:R-:W-:-:S02]  /*43b0*/  IMAD.X R7, RZ, RZ, ~R7, P0 ;  /* 0x000000ffff077224 */ /* 0x000fc400000e0e07 */
[----:B------:R-:W2:Y:S01]  /*43c0*/  F2I.U32.TRUNC.NTZ R13, R13 ;  /* 0x0000000d000d7305 */ /* 0x000ea2000020f000 */
[----:B------:R-:W-:-:S03]  /*43d0*/  IMAD.WIDE.U32 R8, R11, R22, R8 ;  /* 0x000000160b087225 */ /* 0x000fc600078e0008 */
[----:B------:R-:W3:Y:S01]  /*43e0*/  LDC R15, c[0x0][0x144] ;  /* 0x00005100ff0f7b82 */ /* 0x000ee20000000800 */
[----:B------:R-:W-:-:S04]  /*43f0*/  IMAD R10, R7, R22, RZ ;  /* 0x00000016070a7224 */ /* 0x000fc800078e02ff */
[----:B------:R-:W-:Y:S02]  /*4400*/  IMAD R7, R11, R23, R10 ;  /* 0x000000170b077224 */ /* 0x000fe400078e020a */
[----:B------:R-:W-:Y:S01]  /*4410*/  IMAD.MOV.U32 R10, RZ, RZ, -0x1 ;  /* 0xffffffffff0a7424 */ /* 0x000fe200078e00ff */
[----:B------:R-:W4:Y:S01]  /*4420*/  LDC R20, c[0x0][0x608] ;  /* 0x00018200ff147b82 */ /* 0x000f220000000800 */
[----:B------:R-:W-:Y:S01]  /*4430*/  IMAD.IADD R7, R9, 0x1, R7 ;  /* 0x0000000109077824 */ /* 0x000fe200078e0207 */
[----:B------:R-:W-:-:S04]  /*4440*/  I2FP.F32.U32 R9, R5 ;  /* 0x0000000500097245 */ /* 0x000fc80000201000 */
[-C--:B0-----:R-:W-:Y:S01]  /*4450*/  SHF.R.U64 R12, R8, R24.reuse, R7 ;  /* 0x00000018080c7219 */ /* 0x081fe20000001207 */
[----:B--2---:R-:W-:Y:S01]  /*4460*/  IMAD.MOV R8, RZ, RZ, -R13 ;  /* 0x000000ffff087224 */ /* 0x004fe200078e0a0d */
[----:B------:R-:W0:Y:S01]  /*4470*/  LDC R11, c[0x0][0x658] ;  /* 0x00019600ff0b7b82 */ /* 0x000e220000000800 */
[----:B-1----:R-:W-:Y:S01]  /*4480*/  ISETP.NE.U32.AND P0, PT, R26, RZ, PT ;  /* 0x000000ff1a00720c */ /* 0x002fe20003f05070 */
[----:B------:R-:W-:Y:S01]  /*4490*/  FMUL R9, R9, UR4 ;  /* 0x0000000409097c20 */ /* 0x000fe20008400000 */
[----:B------:R-:W-:Y:S02]  /*44a0*/  SHF.R.U32.HI R7, RZ, R24, R7 ;  /* 0x00000018ff077219 */ /* 0x000fe40000011607 */
[----:B------:R-:W-:-:S03]  /*44b0*/  ISETP.NE.AND.EX P0, PT, R27, RZ, PT, P0 ;  /* 0x000000ff1b00720c */ /* 0x000fc60003f05300 */
[----:B------:R-:W1:Y:S01]  /*44c0*/  LDC R22, c[0x0][0x148] ;  /* 0x00005200ff167b82 */ /* 0x000e620000000800 */
[----:B---3--:R-:W-:Y:S02]  /*44d0*/  IMAD R23, R15, R8, R6 ;  /* 0x000000080f177224 */ /* 0x008fe400078e0206 */
[----:B------:R-:W-:-:S05]  /*44e0*/  IMAD.MOV.U32 R8, RZ, RZ, 0x1 ;  /* 0x00000001ff087424 */ /* 0x000fca00078e00ff */
[----:B------:R-:W2:Y:S01]  /*44f0*/  LDC R21, c[0x0][0x600] ;  /* 0x00018000ff157b82 */ /* 0x000ea20000000800 */
[-CC-:B----4-:R-:W-:Y:S02]  /*4500*/  SHF.R.U64 R15, R12, R20.reuse, R7.reuse ;  /* 0x000000140c0f7219 */ /* 0x190fe40000001207 */
[----:B------:R-:W-:Y:S02]  /*4510*/  SHF.R.U32.HI R6, RZ, R20, R7 ;  /* 0x00000014ff067219 */ /* 0x000fe40000011607 */
[----:B------:R3:W4:Y:S03]  /*4520*/  F2I.U32.TRUNC.NTZ R20, R9 ;  /* 0x0000000900147305 */ /* 0x000726000020f000 */
[----:B------:R-:W1:Y:S01]  /*4530*/  LDC R25, c[0x0][0x648] ;  /* 0x00019200ff197b82 */ /* 0x000e620000000800 */
[-C--:B0-----:R-:W-:Y:S02]  /*4540*/  SHF.R.U64 R19, R15, R11.reuse, R6 ;  /* 0x0000000b0f137219 */ /* 0x081fe40000001206 */
[----:B------:R-:W-:-:S02]  /*4550*/  SHF.L.U32 R10, R10, R11, RZ ;  /* 0x0000000b0a0a7219 */ /* 0x000fc400000006ff */
[-C--:B------:R-:W-:Y:S01]  /*4560*/  SHF.R.U32.HI R7, RZ, R11.reuse, R6 ;  /* 0x0000000bff077219 */ /* 0x080fe20000011606 */
[----:B------:R-:W-:Y:S01]  /*4570*/  IMAD.MOV.U32 R6, RZ, RZ, R19 ;  /* 0x000000ffff067224 */ /* 0x000fe200078e0013 */
[----:B------:R-:W-:Y:S01]  /*4580*/  SHF.L.U32 R24, R8, R11, RZ ;  /* 0x0000000b08187219 */ /* 0x000fe200000006ff */
[----:B------:R-:W0:Y:S01]  /*4590*/  LDC R28, c[0x0][0x638] ;  /* 0x00018e00ff1c7b82 */ /* 0x000e220000000800 */
[----:B------:R-:W-:-:S07]  /*45a0*/  LOP3.LUT R30, RZ, R10, RZ, 0x33, !PT ;  /* 0x0000000aff1e7212 */ /* 0x000fce00078e33ff */
[----:B------:R-:W0:Y:S01]  /*45b0*/  LDC R29, c[0x0][0x610] ;  /* 0x00018400ff1d7b82 */ /* 0x000e220000000800 */
[----:B---34-:R-:W-:Y:S05]  /*45c0*/  @!P0 BRA `(.L_x_65) ;  /* 0x0000000000288947 */ /* 0x018fea0003800000 */
[----:B------:R-:W3:Y:S02]  /*45d0*/  LDC R6, c[0x0][0x64c] ;  /* 0x00019300ff067b82 */ /* 0x000ee40000000800 */
[----:B---3--:R-:W-:-:S05]  /*45e0*/  IADD3 R11, P0, R19, R6, RZ ;  /* 0x00000006130b7210 */ /* 0x008fca0007f1e0ff */
        /* <DEDUP_REMOVED lines=8> */
.L_x_65:
[----:B------:R-:W-:Y:S01]  /*4670*/  ISETP.NE.AND P0, PT, R16, 0x1, PT ;  /* 0x000000011000780c */ /* 0x000fe20003f05270 */
[----:B--2---:R-:W-:Y:S01]  /*4680*/  VIADD R9, R21, 0xffffffff ;  /* 0xffffffff15097836 */ /* 0x004fe20000000000 */
[----:B-1----:R-:W-:Y:S01]  /*4690*/  SHF.R.U64 R7, R6, R25, R7 ;  /* 0x0000001906077219 */ /* 0x002fe20000001207 */
[----:B------:R-:W-:Y:S01]  /*46a0*/  IMAD.MOV R20, RZ, RZ, -R20 ;  /* 0x000000ffff147224 */ /* 0x000fe200078e0a14 */
[----:B------:R-:W-:Y:S02]  /*46b0*/  LOP3.LUT R6, R15, R30, RZ, 0xc0, !PT ;  /* 0x0000001e0f067212 */ /* 0x000fe400078ec0ff */
[----:B------:R-:W-:Y:S01]  /*46c0*/  LOP3.LUT R12, R12, R9, RZ, 0xc0, !PT ;  /* 0x000000090c0c7212 */ /* 0x000fe200078ec0ff */
[----:B------:R-:W-:Y:S02]  /*46d0*/  IMAD.MOV R8, RZ, RZ, -R7 ;  /* 0x000000ffff087224 */ /* 0x000fe400078e0a07 */
[----:B------:R-:W-:Y:S02]  /*46e0*/  IMAD R6, R24, R7, R6 ;  /* 0x0000000718067224 */ /* 0x000fe400078e0206 */
[----:B------:R-:W-:-:S02]  /*46f0*/  IMAD.MOV.U32 R9, RZ, RZ, 0x1 ;  /* 0x00000001ff097424 */ /* 0x000fc400078e00ff */
[----:B------:R-:W-:Y:S02]  /*4700*/  @P0 IMAD R23, R22, R20, R5 ;  /* 0x0000001416170224 */ /* 0x000fe400078e0205 */
[----:B0-----:R-:W-:Y:S02]  /*4710*/  IMAD R5, R8, R28, R19 ;  /* 0x0000001c08057224 */ /* 0x001fe400078e0213 */
[----:B------:R-:W-:Y:S02]  /*4720*/  IMAD R20, R6, R29, R23 ;  /* 0x0000001d06147224 */ /* 0x000fe400078e0217 */
[----:B------:R-:W-:Y:S02]  /*4730*/  IMAD R5, R5, R21, R12 ;  /* 0x0000001505057224 */ /* 0x000fe400078e020c */
[----:B------:R-:W-:-:S03]  /*4740*/  IMAD.MOV.U32 R8, RZ, RZ, R14 ;  /* 0x000000ffff087224 */ /* 0x000fc600078e000e */
[----:B------:R-:W-:Y:S02]  /*4750*/  SEL R21, R5, R20, !P0 ;  /* 0x0000001405157207 */ /* 0x000fe40004000000 */
[----:B------:R-:W-:-:S07]  /*4760*/  SEL R20, R20, R5, !P0 ;  /* 0x0000000514147207 */ /* 0x000fce0004000000 */
.L_x_63:
[----:B------:R-:W-:-:S08]  /*4770*/  NOP ;  /* 0x0000000000007918 */ /* 0x000fd00000000000 */
[----:B------:R-:W0:-:S00]  /*4780*/  USETMAXREG.DEALLOC.CTAPOOL 0x28 ;  /* 0x00000028000079c8 */ /* 0x000e0000080e0500 */
[----:B0-----:R-:W-:-:S13]  /*4790*/  ISETP.NE.AND P0, PT, R0, RZ, PT ;  /* 0x000000ff0000720c */ /* 0x001fda0003f05270 */
[----:B------:R-:W-:Y:S05]  /*47a0*/  @P0 EXIT ;  /* 0x000000000000094d */ /* 0x000fea0003800000 */
[----:B------:R-:W-:Y:S01]  /*47b0*/  LOP3.LUT P0, RZ, R9, 0xff, RZ, 0xc0, !PT ;  /* 0x000000ff09ff7812 */ /* 0x000fe2000780c0ff */
[----:B------:R-:W-:Y:S02]  /*47c0*/  IMAD.MOV.U32 R0, RZ, RZ, 0x1 ;  /* 0x00000001ff007424 */ /* 0x000fe400078e00ff */
[----:B------:R-:W-:-:S10]  /*47d0*/  IMAD.MOV.U32 R10, RZ, RZ, RZ ;  /* 0x000000ffff0a7224 */ /* 0x000fd400078e00ff */
[----:B------:R-:W-:Y:S05]  /*47e0*/  @!P0 BRA `(.L_x_66) ;  /* 0x0000000c00a48947 */ /* 0x000fea0003800000 */
[----:B------:R-:W0:Y:S01]  /*47f0*/  LDC R0, c[0x0][0x28c] ;  /* 0x0000a300ff007b82 */ /* 0x000e220000000800 */
[----:B------:R-:W-:Y:S01]  /*4800*/  LOP3.LUT P0, RZ, R3, 0x1f, RZ, 0xc0, !PT ;  /* 0x0000001f03ff7812 */ /* 0x000fe2000780c0ff */
[----:B------:R-:W-:Y:S01]  /*4810*/  ULDC UR21, c[0x0][0x658] ;  /* 0x0001960000157ab9 */ /* 0x000fe20000000800 */
[----:B------:R-:W-:Y:S01]  /*4820*/  UMOV UR4, 0xffffffff ;  /* 0xffffffff00047882 */ /* 0x000fe20000000000 */
[----:B------:R-:W-:Y:S01]  /*4830*/  BSSY B0, `(.L_x_66) ;  /* 0x00000e4000007945 */ /* 0x000fe20003800000 */
[----:B------:R-:W-:Y:S01]  /*4840*/  USHF.L.U32 UR4, UR4, UR21, URZ ;  /* 0x0000001504047299 */ /* 0x000fe2000800063f */
[C---:B------:R-:W-:Y:S01]  /*4850*/  ISETP.NE.AND P2, PT, R4.reuse, RZ, PT ;  /* 0x000000ff0400720c */ /* 0x040fe20003f45270 */
[----:B------:R-:W-:Y:S01]  /*4860*/  IMAD.MOV.U32 R12, RZ, RZ, 0x1 ;  /* 0x00000001ff0c7424 */ /* 0x000fe200078e00ff */
[----:B------:R-:W-:Y:S01]  /*4870*/  ISETP.NE.OR P0, PT, R4, RZ, !P0 ;  /* 0x000000ff0400720c */ /* 0x000fe20004705670 */
[----:B------:R-:W-:Y:S01]  /*4880*/  IMAD.MOV.U32 R10, RZ, RZ, RZ ;  /* 0x000000ffff0a7224 */ /* 0x000fe200078e00ff */
[----:B------:R-:W-:Y:S01]  /*4890*/  LOP3.LUT R19, R18, 0x2, RZ, 0xfc, !PT ;  /* 0x0000000212137812 */ /* 0x000fe200078efcff */
[----:B------:R-:W-:Y:S01]  /*48a0*/  ULDC UR13, c[0x0][0x600] ;  /* 0x00018000000d7ab9 */ /* 0x000fe20000000800 */
[----:B------:R-:W-:Y:S01]  /*48b0*/  UMOV UR5, 0x1 ;  /* 0x0000000100057882 */ /* 0x000fe20000000000 */
[----:B------:R-:W-:-:S02]  /*48c0*/  UIADD3 UR13, UR13, -0x1, URZ ;  /* 0xffffffff0d0d7890 */ /* 0x000fc4000fffe03f */
[----:B------:R-:W-:Y:S02]  /*48d0*/  USHF.L.U32 UR21, UR5, UR21, URZ ;  /* 0x0000001505157299 */ /* 0x000fe4000800063f */
[----:B------:R-:W-:Y:S01]  /*48e0*/  ULOP3.LUT UR29, URZ, UR4, URZ, 0x33, !UPT ;  /* 0x000000043f1d7292 */ /* 0x000fe2000f8e333f */
[----:B------:R-:W-:Y:S01]  /*48f0*/  ULDC.64 UR14, c[0x0][0x198] ;  /* 0x00006600000e7ab9 */ /* 0x000fe20000000a00 */
[----:B0-----:R-:W-:-:S05]  /*4900*/  VIADD R0, R0, 0xff ;  /* 0x000000ff00007836 */ /* 0x001fca0000000000 */
[----:B------:R-:W-:-:S04]  /*4910*/  SHF.R.S32.HI R3, RZ, 0x1f, R0 ;  /* 0x0000001fff037819 */ /* 0x000fc80000011400 */
[----:B------:R-:W-:Y:S01]  /*4920*/  LEA.HI R3, R3, R0, RZ, 0x8 ;  /* 0x0000000003037211 */ /* 0x000fe200078f40ff */
[----:B------:R-:W-:-:S03]  /*4930*/  IMAD.MOV.U32 R0, RZ, RZ, 0x1 ;  /* 0x00000001ff007424 */ /* 0x000fc600078e00ff */
[----:B------:R-:W-:-:S05]  /*4940*/  SHF.R.S32.HI R13, RZ, 0x8, R3 ;  /* 0x00000008ff0d7819 */ /* 0x000fca0000011403 */
[----:B------:R-:W-:-:S07]  /*4950*/  VIADD R11, R13, 0x1 ;  /* 0x000000010d0b7836 */ /* 0x000fce0000000000 */
.L_x_78:
[----:B------:R-:W-:-:S03]  /*4960*/  UMOV UR4, 0xffffffff ;  /* 0xffffffff00047882 */ /* 0x000fc60000000000 */
[----:B------:R-:W-:Y:S05]  /*4970*/  BRA.DIV UR4, `(.L_x_67) ;  /* 0x0000000e04e47947 */ /* 0x000fea000b800000 */
[----:B------:R-:W-:-:S13]  /*4980*/  ELECT P6, URZ, PT ;  /* 0x00000000003f782f */ /* 0x000fda00038c0000 */
.L_x_87:
[----:B------:R-:W0:Y:S01]  /*4990*/  LDC R3, c[0x0][0x28c] ;  /* 0x0000a300ff037b82 */ /* 0x000e220000000800 */
[----:B------:R-:W-:Y:S01]  /*49a0*/  BSSY B1, `(.L_x_68) ;  /* 0x0000059000017945 */ /* 0x000fe20003800000 */
[----:B0-----:R-:W-:-:S13]  /*49b0*/  ISETP.LT.OR P6, PT, R3, 0x1, !P6 ;  /* 0x000000010300780c */ /* 0x001fda00077c1670 */
[----:B------:R-:W-:Y:S05]  /*49c0*/  @P6 BRA `(.L_x_69) ;  /* 0x0000000400586947 */ /* 0x000fea0003800000 */
[----:B------:R-:W-:Y:S02]  /*49d0*/  IMAD.SHL.U32 R20, R20, 0x80, RZ ;  /* 0x0000008014147824 */ /* 0x000fe400078e00ff */
[----:B------:R-:W-:Y:S02]  /*49e0*/  IMAD.SHL.U32 R21, R21, 0x20, RZ ;  /* 0x0000002015157824 */ /* 0x000fe400078e00ff */
[----:B------:R-:W-:Y:S02]  /*49f0*/  IMAD.MOV.U32 R15, RZ, RZ, RZ ;  /* 0x000000ffff0f7224 */ /* 0x000fe400078e00ff */
[----:B------:R-:W-:Y:S02]  /*4a00*/  IMAD.MOV.U32 R3, RZ, RZ, R11 ;  /* 0x000000ffff037224 */ /* 0x000fe400078e000b */
[----:B------:R-:W-:Y:S02]  /*4a10*/  IMAD.MOV.U32 R4, RZ, RZ, R0 ;  /* 0x000000ffff047224 */ /* 0x000fe400078e0000 */
[----:B------:R-:W-:-:S07]  /*4a20*/  IMAD.MOV.U32 R5, RZ, RZ, R10 ;  /* 0x000000ffff057224 */ /* 0x000fce00078e000a */
.L_x_73:
[----:B------:R-:W0:Y:S01]  /*4a30*/  S2R R7, SR_CgaCtaId ;  /* 0x0000000000077919 */ /* 0x000e220000008800 */
[----:B------:R-:W-:-:S04]  /*4a40*/  MOV R6, 0x400 ;  /* 0x0000040000067802 */ /* 0x000fc80000000f00 */
[----:B0-----:R-:W-:Y:S02]  /*4a50*/  LEA R14, R7, R6, 0x18 ;  /* 0x00000006070e7211 */ /* 0x001fe400078ec0ff */
[----:B------:R-:W-:Y:S01]  /*4a60*/  SHF.L.U32 R6, R4, 0x1f, RZ ;  /* 0x0000001f04067819 */ /* 0x000fe200000006ff */
[----:B------:R-:W0:Y:S02]  /*4a70*/  @!P2 LDC R7, c[0x0][0x500] ;  /* 0x00014000ff07ab82 */ /* 0x000e240000000800 */
[----:B------:R-:W-:-:S04]  /*4a80*/  IMAD R9, R5, 0x8, R14 ;  /* 0x0000000805097824 */ /* 0x000fc800078e020e */
[----:B------:R-:W1:Y:S02]  /*4a90*/  SYNCS.PHASECHK.TRANS64.TRYWAIT P1, [R9+URZ+0x10], R6 ;  /* 0x00001006090075a7 */ /* 0x000e64000802017f */
[----:B-1----:R-:W-:Y:S05]  /*4aa0*/  @!P1 BRA `(.L_x_70) ;  /* 0x0000000c00b89947 */ /* 0x002fea0003800000 */
.L_x_88:
[----:B-1----:R-:W-:Y:S01]  /*4ab0*/  PRMT R6, R19, 0x9910, RZ ;  /* 0x0000991013067816 */ /* 0x002fe200000000ff */
[----:B0-----:R0:W-:Y:S03]  /*4ac0*/  @!P2 SYNCS.ARRIVE.TRANS64 RZ, [R9+URZ], R7 ;  /* 0x0000000709ffa9a7 */ /* 0x0011e6000800003f */
[----:B------:R-:W-:-:S13]  /*4ad0*/  ISETP.NE.AND P1, PT, R6, 0x2, PT ;  /* 0x000000020600780c */ /* 0x000fda0003f25270 */
[----:B0-----:R-:W-:Y:S05]  /*4ae0*/  @P1 BRA `(.L_x_71) ;  /* 0x0000000000041947 */ /* 0x001fea0003800000 */
[----:B------:R-:W-:Y:S01]  /*4af0*/  BPT.TRAP 0x1 ;  /* 0x000000040000795c */ /* 0x000fe20000300000 */
.L_x_71:
[----:B------:R-:W-:Y:S05]  /*4b00*/  @P0 BRA `(.L_x_72) ;  /* 0x0000000000040947 */ /* 0x000fea0003800000 */
[----:B------:R-:W-:Y:S01]  /*4b10*/  BPT.TRAP 0x1 ;  /* 0x000000040000795c */ /* 0x000fe20000300000 */
.L_x_72:
[--C-:B------:R-:W-:Y:S01]  /*4b20*/  IMAD R6, R5, 0x10000, R14.reuse ;  /* 0x0001000005067824 */ /* 0x100fe200078e020e */
[----:B------:R-:W-:Y:S01]  /*4b30*/  R2UR UR10, R15 ;  /* 0x000000000f0a72ca */ /* 0x000fe200000e0000 */
[----:B------:R-:W-:Y:S01]  /*4b40*/  IMAD R14, R5, 0x4000, R14 ;  /* 0x00004000050e7824 */ /* 0x000fe200078e020e */
[----:B------:R-:W-:Y:S01]  /*4b50*/  R2UR UR9, R9 ;  /* 0x00000000090972ca */ /* 0x000fe200000e0000 */
[----:B------:R-:W-:Y:S01]  /*4b60*/  UIADD3 UR22, UP0, UR14, 0xf0, URZ ;  /* 0x000000f00e167890 */ /* 0x000fe2000ff1e03f */
[----:B------:R-:W-:Y:S01]  /*4b70*/  R2UR UR40, R6 ;  /* 0x00000000062872ca */ /* 0x000fe200000e0000 */
[----:B------:R-:W-:Y:S01]  /*4b80*/  VIADD R3, R3, 0xffffffff ;  /* 0xffffffff03037836 */ /* 0x000fe20000000000 */
[----:B------:R-:W-:Y:S01]  /*4b90*/  R2UR UR18, R14 ;  /* 0x000000000e1272ca */ /* 0x000fe200000e0000 */
[----:B------:R-:W-:Y:S01]  /*4ba0*/  UIADD3.X UR23, URZ, UR15, URZ, UP0, !UPT ;  /* 0x0000000f3f177290 */ /* 0x000fe200087fe43f */
[----:B------:R-:W-:Y:S01]  /*4bb0*/  R2UR UR11, R20 ;  /* 0x00000000140b72ca */ /* 0x000fe200000e0000 */
[----:B------:R-:W-:Y:S01]  /*4bc0*/  UIADD3 UR6, UP1, UR14, 0x1f0, URZ ;  /* 0x000001f00e067890 */ /* 0x000fe2000ff3e03f */
[----:B------:R-:W-:Y:S01]  /*4bd0*/  R2UR UR12, R8 ;  /* 0x00000000080c72ca */ /* 0x000fe200000e0000 */
[----:B------:R-:W-:Y:S01]  /*4be0*/  UMOV UR4, 0x0 ;  /* 0x0000000000047882 */ /* 0x000fe20000000000 */
[----:B------:R-:W-:Y:S01]  /*4bf0*/  R2UR UR35, R21 ;  /* 0x00000000152372ca */ /* 0x000fe200000e0000 */
[----:B------:R-:W-:Y:S01]  /*4c00*/  UIADD3 UR58, UR10, 0x40, URZ ;  /* 0x000000400a3a7890 */ /* 0x000fe2000fffe03f */
[----:B------:R-:W-:Y:S01]  /*4c10*/  ISETP.GT.AND P3, PT, R3, 0x1, PT ;  /* 0x000000010300780c */ /* 0x000fe20003f64270 */
[----:B------:R-:W-:Y:S01]  /*4c20*/  UIADD3 UR50, UR10, 0x80, URZ ;  /* 0x000000800a327890 */ /* 0x000fe2000fffe03f */
[----:B------:R-:W-:Y:S01]  /*4c30*/  VIADD R5, R5, 0x1 ;  /* 0x0000000105057836 */ /* 0x000fe20000000000 */
[----:B------:R-:W-:Y:S01]  /*4c40*/  UIADD3 UR8, UR40, 0x100, URZ ;  /* 0x0000010028087890 */ /* 0x000fe2000fffe03f */
[----:B------:R-:W-:Y:S01]  /*4c50*/  VIADD R15, R15, 0x100 ;  /* 0x000001000f0f7836 */ /* 0x000fe20000000000 */
[----:B------:R-:W-:-:S02]  /*4c60*/  UIADD3 UR56, UR40, 0x4100, URZ ;  /* 0x0000410028387890 */ /* 0x000fc4000fffe03f */
[----:B------:R-:W-:Y:S01]  /*4c70*/  UIADD3 UR48, UR40, 0x8100, URZ ;  /* 0x0000810028307890 */ /* 0x000fe2000fffe03f */
[C---:B------:R-:W-:Y:S01]  /*4c80*/  ISETP.NE.AND P1, PT, R5.reuse, 0x2, PT ;  /* 0x000000020500780c */ /* 0x040fe20003f25270 */
[----:B------:R-:W-:Y:S02]  /*4c90*/  UIADD3 UR42, UR10, 0xc0, URZ ;  /* 0x000000c00a2a7890 */ /* 0x000fe4000fffe03f */
[----:B------:R-:W-:Y:S01]  /*4ca0*/  UIADD3 UR40, UR40, 0xc100, URZ ;  /* 0x0000c10028287890 */ /* 0x000fe2000fffe03f */
[----:B------:R-:W-:Y:S01]  /*4cb0*/  SEL R7, RZ, 0x1, P1 ;  /* 0x00000001ff077807 */ /* 0x000fe20000800000 */
[----:B------:R-:W-:Y:S01]  /*4cc0*/  UMOV UR5, 0x10000000 ;  /* 0x1000000000057882 */ /* 0x000fe20000000000 */
[----:B------:R-:W-:Y:S01]  /*4cd0*/  UIADD3.X UR7, URZ, UR15, URZ, UP1, !UPT ;  /* 0x0000000f3f077290 */ /* 0x000fe20008ffe43f */
[----:B------:R0:W-:Y:S01]  /*4ce0*/  UTMALDG.3D [UR8], [UR22], desc[UR4] ;  /* 0x00000408160075b4 */ /* 0x0001e20008011000 */
[----:B------:R-:W-:Y:S01]  /*4cf0*/  UIADD3 UR32, UR18, 0x20100, URZ ;  /* 0x0002010012207890 */ /* 0x000fe2000fffe03f */
[----:B------:R-:W-:Y:S01]  /*4d00*/  LOP3.LUT R4, R4, R7, RZ, 0x3c, !PT ;  /* 0x0000000704047212 */ /* 0x000fe200078e3cff */
[----:B------:R-:W-:Y:S01]  /*4d10*/  UIADD3 UR24, UR18, 0x21100, URZ ;  /* 0x0002110012187890 */ /* 0x000fe2000fffe03f */
[----:B------:R-:W-:Y:S01]  /*4d20*/  SEL R5, R5, RZ, P1 ;  /* 0x000000ff05057207 */ /* 0x000fe20000800000 */
[----:B------:R-:W-:Y:S01]  /*4d30*/  UIADD3 UR16, UR18, 0x22100, URZ ;  /* 0x0002210012107890 */ /* 0x000fe2000fffe03f */
[----:B------:R-:W-:Y:S01]  /*4d40*/  UMOV UR57, UR9 ;  /* 0x0000000900397c82 */ /* 0x000fe20008000000 */
        /* <DEDUP_REMOVED lines=8> */
[----:B------:R1:W-:Y:S01]  /*4dd0*/  UTMALDG.3D [UR56], [UR22], desc[UR4] ;  /* 0x00000438160075b4 */ /* 0x0003e20008011000 */
[----:B------:R-:W-:Y:S01]  /*4de0*/  UMOV UR33, UR9 ;  /* 0x0000000900217c82 */ /* 0x000fe20008000000 */
[----:B------:R-:W-:Y:S01]  /*4df0*/  UMOV UR34, UR10 ;  /* 0x0000000a00227c82 */ /* 0x000fe20008000000 */
[----:B------:R-:W-:Y:S01]  /*4e00*/  UMOV UR36, UR12 ;  /* 0x0000000c00247c82 */ /* 0x000fe20008000000 */
[----:B------:R-:W-:Y:S01]  /*4e10*/  UMOV UR25, UR9 ;  /* 0x0000000900197c82 */ /* 0x000fe20008000000 */
[----:B------:R-:W-:Y:S01]  /*4e20*/  UMOV UR27, UR35 ;  /* 0x00000023001b7c82 */ /* 0x000fe20008000000 */
[----:B------:R-:W-:Y:S01]  /*4e30*/  UMOV UR28, UR12 ;  /* 0x0000000c001c7c82 */ /* 0x000fe20008000000 */
[----:B------:R-:W-:Y:S01]  /*4e40*/  UMOV UR26, UR58 ;  /* 0x0000003a001a7c82 */ /* 0x000fe20008000000 */
[----:B0-----:R-:W-:Y:S01]  /*4e50*/  UIADD3 UR8, UR18, 0x23100, URZ ;  /* 0x0002310012087890 */ /* 0x001fe2000fffe03f */
[----:B------:R1:W-:Y:S01]  /*4e60*/  UTMALDG.3D [UR48], [UR22], desc[UR4] ;  /* 0x00000430160075b4 */ /* 0x0003e20008011000 */
[----:B------:R-:W-:Y:S01]  /*4e70*/  UMOV UR17, UR9 ;  /* 0x0000000900117c82 */ /* 0x000fe20008000000 */
[----:B------:R-:W-:Y:S01]  /*4e80*/  UMOV UR19, UR35 ;  /* 0x0000002300137c82 */ /* 0x000fe20008000000 */
[----:B------:R-:W-:Y:S01]  /*4e90*/  UMOV UR20, UR12 ;  /* 0x0000000c00147c82 */ /* 0x000fe20008000000 */
[----:B------:R-:W-:Y:S01]  /*4ea0*/  UMOV UR18, UR50 ;  /* 0x0000003200127c82 */ /* 0x000fe20008000000 */
[----:B------:R-:W-:Y:S01]  /*4eb0*/  UMOV UR11, UR35 ;  /* 0x00000023000b7c82 */ /* 0x000fe20008000000 */
[----:B------:R-:W-:Y:S01]  /*4ec0*/  UMOV UR10, UR42 ;  /* 0x0000002a000a7c82 */ /* 0x000fe20008000000 */
[----:B------:R1:W-:Y:S01]  /*4ed0*/  UTMALDG.3D [UR40], [UR22], desc[UR4] ;  /* 0x00000428160075b4 */ /* 0x0003e20008011000 */
[----:B------:R1:W-:Y:S01]  /*4ee0*/  UTMALDG.3D [UR32], [UR6], desc[UR4] ;  /* 0x00000420060075b4 */ /* 0x0003e20008011000 */
[----:B------:R1:W-:Y:S01]  /*4ef0*/  UTMALDG.3D [UR24], [UR6], desc[UR4] ;  /* 0x00000418060075b4 */ /* 0x0003e20008011000 */
[----:B------:R1:W-:Y:S01]  /*4f00*/  UTMALDG.3D [UR16], [UR6], desc[UR4] ;  /* 0x00000410060075b4 */ /* 0x0003e20008011000 */
[----:B------:R1:W-:Y:S02]  /*4f10*/  UTMALDG.3D [UR8], [UR6], desc[UR4] ;  /* 0x00000408060075b4 */ /* 0x0003e40008011000 */
[----:B-1----:R-:W-:Y:S05]  /*4f20*/  @P3 BRA `(.L_x_73) ;  /* 0xfffffff800c03947 */ /* 0x002fea000383ffff */
.L_x_69:
[----:B------:R-:W-:Y:S05]  /*4f30*/  BSYNC B1 ;  /* 0x0000000000017941 */ /* 0x000fea0003800000 */
.L_x_68:
[----:B------:R-:W-:Y:S01]  /*4f40*/  LOP3.LUT P3, RZ, R12, 0xff, RZ, 0xc0, !PT ;  /* 0x000000ff0cff7812 */ /* 0x000fe2000786c0ff */
[----:B------:R-:W-:Y:S01]  /*4f50*/  IMAD.IADD R10, R13, 0x1, R10 ;  /* 0x000000010d0a7824 */ /* 0x000fe200078e020a */
[----:B------:R-:W-:Y:S01]  /*4f60*/  IADD3 R2, P4, R2, UR38, RZ ;  /* 0x0000002602027c10 */ /* 0x000fe2000ff9e0ff */
[----:B------:R-:W-:Y:S01]  /*4f70*/  ULDC.64 UR4, c[0x0][0x650] ;  /* 0x0001940000047ab9 */ /* 0x000fe20000000a00 */
[----:B------:R-:W-:Y:S01]  /*4f80*/  BSSY B1, `(.L_x_74) ;  /* 0x000006c000017945 */ /* 0x000fe20003800000 */
[----:B------:R-:W-:Y:S01]  /*4f90*/  IMAD.MOV.U32 R20, RZ, RZ, -0x1 ;  /* 0xffffffffff147424 */ /* 0x000fe200078e00ff */
[----:B------:R-:W-:Y:S01]  /*4fa0*/  SHF.R.U32.HI R3, RZ, 0x1, R10 ;  /* 0x00000001ff037819 */ /* 0x000fe2000001160a */
[----:B------:R-:W-:Y:S01]  /*4fb0*/  IMAD.MOV.U32 R21, RZ, RZ, -0x1 ;  /* 0xffffffffff157424 */ /* 0x000fe200078e00ff */
[----:B------:R-:W-:Y:S01]  /*4fc0*/  ISETP.GT.U32.AND P1, PT, R10, 0x1, PT ;  /* 0x000000010a00780c */ /* 0x000fe20003f24070 */
[----:B------:R-:W-:Y:S01]  /*4fd0*/  IMAD.MOV.U32 R8, RZ, RZ, -0x1 ;  /* 0xffffffffff087424 */ /* 0x000fe200078e00ff */
[----:B------:R-:W-:-:S02]  /*4fe0*/  LOP3.LUT R3, R3, 0x1, RZ, 0xc0, !PT ;  /* 0x0000000103037812 */ /* 0x000fc400078ec0ff */
[----:B------:R-:W-:Y:S01]  /*4ff0*/  ISETP.LT.U32.AND P1, PT, R13, 0x2, P1 ;  /* 0x000000020d00780c */ /* 0x000fe20000f21070 */
[----:B------:R-:W0:Y:S01]  /*5000*/  @P3 S2R R5, SR_CgaCtaId ;  /* 0x0000000000053919 */ /* 0x000e220000008800 */
[----:B------:R-:W-:Y:S02]  /*5010*/  @P3 MOV R4, 0x400 ;  /* 0x0000040000043802 */ /* 0x000fe40000000f00 */
[----:B------:R-:W-:Y:S02]  /*5020*/  IADD3.X R17, R17, UR37, RZ, P4, !PT ;  /* 0x0000002511117c10 */ /* 0x000fe4000a7fe4ff */
[----:B------:R-:W-:Y:S02]  /*5030*/  ISETP.GE.U32.AND P4, PT, R2, UR4, PT ;  /* 0x0000000402007c0c */ /* 0x000fe4000bf86070 */
[----:B------:R-:W-:Y:S02]  /*5040*/  LOP3.LUT R10, R10, 0x1, RZ, 0xc0, !PT ;  /* 0x000000010a0a7812 */ /* 0x000fe400078ec0ff */
[----:B------:R-:W-:-:S02]  /*5050*/  PRMT R12, RZ, 0x7610, R12 ;  /* 0x00007610ff0c7816 */ /* 0x000fc4000000000c */
[----:B0-----:R-:W-:-:S04]  /*5060*/  @P3 LEA R4, R5, R4, 0x18 ;  /* 0x0000000405043211 */ /* 0x001fc800078ec0ff */
[----:B------:R0:W-:Y:S01]  /*5070*/  @P3 SYNCS.ARRIVE.TRANS64.A1T0 RZ, [R4+URZ+0x38], RZ ;  /* 0x000038ff04ff39a7 */ /* 0x0001e2000810003f */
[----:B------:R-:W-:Y:S02]  /*5080*/  ISETP.NE.U32.AND P3, PT, R3, 0x1, PT ;  /* 0x000000010300780c */ /* 0x000fe40003f65070 */
[----:B------:R-:W-:Y:S02]  /*5090*/  SEL R3, RZ, 0x1, !P1 ;  /* 0x00000001ff037807 */ /* 0x000fe40004800000 */
[----:B------:R-:W-:Y:S02]  /*50a0*/  ISETP.GE.U32.AND.EX P1, PT, R17, UR5, PT, P4 ;  /* 0x0000000511007c0c */ /* 0x000fe4000bf26140 */
[----:B------:R-:W-:-:S04]  /*50b0*/  ISETP.GT.U32.AND P3, PT, R13, 0x1, !P3 ;  /* 0x000000010d00780c */ /* 0x000fc80005f64070 */
[----:B0-----:R-:W-:-:S04]  /*50c0*/  SEL R4, RZ, 0x1, !P3 ;  /* 0x00000001ff047807 */ /* 0x001fc80005800000 */
[--C-:B------:R-:W-:Y:S02]  /*50d0*/  LOP3.LUT R0, R4, R0, R3.reuse, 0x96, !PT ;  /* 0x0000000004007212 */ /* 0x100fe400078e9603 */
[----:B------:R-:W-:Y:S01]  /*50e0*/  PRMT R3, RZ, 0x7610, R3 ;  /* 0x00007610ff037816 */ /* 0x000fe20000000003 */
[----:B------:R-:W-:Y:S06]  /*50f0*/  @P1 BRA `(.L_x_75) ;  /* 0x0000000400501947 */ /* 0x000fec0003800000 */
[----:B------:R-:W-:Y:S01]  /*5100*/  ULDC.64 UR4, c[0x0][0x628] ;  /* 0x00018a0000047ab9 */ /* 0x000fe20000000a00 */
[----:B------:R-:W0:Y:S01]  /*5110*/  S2R R15, SR_CTAID.X ;  /* 0x00000000000f7919 */ /* 0x000e220000002500 */
[----:B------:R-:W-:Y:S01]  /*5120*/  ISETP.NE.U32.AND P1, PT, RZ, UR4, PT ;  /* 0x00000004ff007c0c */ /* 0x000fe2000bf25070 */
[----:B------:R-:W-:Y:S01]  /*5130*/  ULDC UR7, c[0x0][0x630] ;  /* 0x00018c0000077ab9 */ /* 0x000fe20000000800 */
[----:B------:R-:W-:Y:S01]  /*5140*/  IMAD.MOV.U32 R4, RZ, RZ, R2 ;  /* 0x000000ffff047224 */ /* 0x000fe200078e0002 */
[----:B------:R-:W1:Y:S01]  /*5150*/  S2R R14, SR_CTAID.Y ;  /* 0x00000000000e7919 */ /* 0x000e620000002600 */
[----:B------:R-:W-:Y:S01]  /*5160*/  ISETP.NE.AND.EX P1, PT, RZ, UR5, PT, P1 ;  /* 0x00000005ff007c0c */ /* 0x000fe2000bf25310 */
[----:B------:R-:W-:-:S12]  /*5170*/  IMAD.MOV.U32 R5, RZ, RZ, R17 ;  /* 0x000000ffff057224 */ /* 0x000fd800078e0011 */
[----:B------:R-:W-:Y:S05]  /*5180*/  @!P1 BRA `(.L_x_76) ;  /* 0x0000000000289947 */ /* 0x000fea0003800000 */
[----:B------:R-:W-:Y:S02]  /*5190*/  ULDC UR6, c[0x0][0x634] ;  /* 0x00018d0000067ab9 */ /* 0x000fe40000000800 */
[----:B------:R-:W-:-:S05]  /*51a0*/  IADD3 R9, P1, R2, UR6, RZ ;  /* 0x0000000602097c10 */ /* 0x000fca000ff3e0ff */
[----:B------:R-:W-:-:S04]  /*51b0*/  IMAD.X R3, RZ, RZ, R17, P1 ;  /* 0x000000ffff037224 */ /* 0x000fc800008e0611 */
[----:B------:R-:W-:-:S04]  /*51c0*/  IMAD.WIDE.U32 R6, R3, UR4, RZ ;  /* 0x0000000403067c25 */ /* 0x000fc8000f8e00ff */
[----:B------:R-:W-:-:S04]  /*51d0*/  IMAD.WIDE.U32 R6, P1, R9, UR5, R6 ;  /* 0x0000000509067c25 */ /* 0x000fc8000f820006 */
[----:B------:R-:W-:-:S04]  /*51e0*/  IMAD.WIDE.U32 R8, R9, UR4, RZ ;  /* 0x0000000409087c25 */ /* 0x000fc8000f8e00ff */
[----:B------:R-:W-:Y:S01]  /*51f0*/  IMAD.X R5, RZ, RZ, RZ, P1 ;  /* 0x000000ffff057224 */ /* 0x000fe200008e06ff */
[----:B------:R-:W-:Y:S01]  /*5200*/  IADD3 RZ, P1, R9, R6, RZ ;  /* 0x0000000609ff7210 */ /* 0x000fe20007f3e0ff */
[----:B------:R-:W-:-:S04]  /*5210*/  IMAD.MOV.U32 R4, RZ, RZ, R7 ;  /* 0x000000ffff047224 */ /* 0x000fc800078e0007 */
[----:B------:R-:W-:-:S08]  /*5220*/  IMAD.WIDE.U32.X R4, R3, UR5, R4, P1 ;  /* 0x0000000503047c25 */ /* 0x000fd000088e0404 */
.L_x_76:
[--C-:B------:R-:W-:Y:S01]  /*5230*/  SHF.R.U64 R8, R4, UR7, R5.reuse ;  /* 0x0000000704087c19 */ /* 0x100fe20008001205 */
[----:B------:R-:W-:Y:S01]  /*5240*/  ULDC.64 UR4, c[0x0][0x620] ;  /* 0x0001880000047ab9 */ /* 0x000fe20000000a00 */
[----:B------:R-:W-:Y:S01]  /*5250*/  SHF.R.U32.HI R3, RZ, UR7, R5 ;  /* 0x00000007ff037c19 */ /* 0x000fe20008011605 */
[----:B------:R-:W-:Y:S01]  /*5260*/  ULDC.64 UR8, c[0x0][0x640] ;  /* 0x0001900000087ab9 */ /* 0x000fe20000000a00 */
[----:B------:R-:W-:Y:S01]  /*5270*/  IADD3 R7, P1, RZ, -R8, RZ ;  /* 0x80000008ff077210 */ /* 0x000fe20007f3e0ff */
[----:B------:R-:W2:Y:S01]  /*5280*/  LDC R21, c[0x0][0x148] ;  /* 0x00005200ff157b82 */ /* 0x000ea20000000800 */
[----:B0-----:R-:W-:Y:S01]  /*5290*/  I2FP.F32.U32 R9, R15 ;  /* 0x0000000f00097245 */ /* 0x001fe20000201000 */
[----:B------:R-:W-:Y:S02]  /*52a0*/  ULDC UR6, c[0x0][0x608] ;  /* 0x0001820000067ab9 */ /* 0x000fe40000000800 */
[----:B------:R-:W-:Y:S01]  /*52b0*/  IMAD.X R3, RZ, RZ, ~R3, P1 ;  /* 0x000000ffff037224 */ /* 0x000fe200008e0e03 */
[----:B------:R-:W-:-:S03]  /*52c0*/  ISETP.NE.U32.AND P1, PT, RZ, UR8, PT ;  /* 0x00000008ff007c0c */ /* 0x000fc6000bf25070 */
[----:B------:R-:W-:Y:S01]  /*52d0*/  IMAD R6, R3, UR4, RZ ;  /* 0x0000000403067c24 */ /* 0x000fe2000f8e02ff */
[----:B------:R-:W-:Y:S01]  /*52e0*/  ISETP.NE.AND.EX P1, PT, RZ, UR9, PT, P1 ;  /* 0x00000009ff007c0c */ /* 0x000fe2000bf25310 */
[----:B------:R-:W-:Y:S02]  /*52f0*/  IMAD.MOV.U32 R3, RZ, RZ, R17 ;  /* 0x000000ffff037224 */ /* 0x000fe400078e0011 */
[----:B------:R-:W-:Y:S01]  /*5300*/  IMAD.WIDE.U32 R4, R7, UR4, R2 ;  /* 0x0000000407047c25 */ /* 0x000fe2000f8e0002 */
[----:B------:R-:W-:-:S03]  /*5310*/  ULDC UR4, c[0x0][0x150] ;  /* 0x0000540000047ab9 */ /* 0x000fc60000000800 */
[----:B------:R-:W-:Y:S01]  /*5320*/  FMUL R9, R9, UR4 ;  /* 0x0000000409097c20 */ /* 0x000fe20008400000 */
[----:B------:R-:W-:Y:S01]  /*5330*/  IMAD R3, R7, UR5, R6 ;  /* 0x0000000507037c24 */ /* 0x000fe2000f8e0206 */
[----:B------:R-:W-:Y:S01]  /*5340*/  ULDC UR4, c[0x0][0x618] ;  /* 0x0001860000047ab9 */ /* 0x000fe20000000800 */
[----:B------:R-:W0:Y:S01]  /*5350*/  LDC R6, c[0x0][0x144] ;  /* 0x00005100ff067b82 */ /* 0x000e220000000800 */
[----:B------:R-:W-:Y:S01]  /*5360*/  ULDC UR5, c[0x0][0x154] ;  /* 0x0000550000057ab9 */ /* 0x000fe20000000800 */
[----:B------:R-:W-:Y:S01]  /*5370*/  IMAD.IADD R5, R5, 0x1, R3 ;  /* 0x0000000105057824 */ /* 0x000fe200078e0203 */
[----:B------:R-:W3:Y:S04]  /*5380*/  F2I.U32.TRUNC.NTZ R9, R9 ;  /* 0x0000000900097305 */ /* 0x000ee8000020f000 */
[----:B------:R-:W-:-:S02]  /*5390*/  SHF.R.U64 R3, R4, UR4, R5 ;  /* 0x0000000404037c19 */ /* 0x000fc40008001205 */
[----:B-1----:R-:W-:-:S05]  /*53a0*/  I2FP.F32.U32 R4, R14 ;  /* 0x0000000e00047245 */ /* 0x002fca0000201000 */
[----:B------:R-:W-:Y:S01]  /*53b0*/  FMUL R22, R4, UR5 ;  /* 0x0000000504167c20 */ /* 0x000fe20008400000 */
[----:B------:R-:W-:Y:S01]  /*53c0*/  SHF.R.U32.HI R4, RZ, UR4, R5 ;  /* 0x00000004ff047c19 */ /* 0x000fe20008011605 */
[----:B------:R-:W-:-:S03]  /*53d0*/  ULDC UR4, c[0x0][0x658] ;  /* 0x0001960000047ab9 */ /* 0x000fc60000000800 */
[--C-:B------:R-:W-:Y:S01]  /*53e0*/  SHF.R.U64 R20, R3, UR6, R4.reuse ;  /* 0x0000000603147c19 */ /* 0x100fe20008001204 */
[----:B------:R-:W1:Y:S01]  /*53f0*/  F2I.U32.TRUNC.NTZ R22, R22 ;  /* 0x0000001600167305 */ /* 0x000e62000020f000 */
[----:B------:R-:W-:Y:S01]  /*5400*/  SHF.R.U32.HI R5, RZ, UR6, R4 ;  /* 0x00000006ff057c19 */ /* 0x000fe20008011604 */
[----:B---3--:R-:W-:-:S03]  /*5410*/  IMAD.MOV R4, RZ, RZ, -R9 ;  /* 0x000000ffff047224 */ /* 0x008fc600078e0a09 */
[----:B------:R-:W-:Y:S01]  /*5420*/  SHF.R.U64 R9, R20, UR4, R5 ;  /* 0x0000000414097c19 */ /* 0x000fe20008001205 */
[----:B0-----:R-:W-:Y:S01]  /*5430*/  IMAD R15, R6, R4, R15 ;  /* 0x00000004060f7224 */ /* 0x001fe200078e020f */
[----:B------:R-:W-:-:S03]  /*5440*/  SHF.R.U32.HI R23, RZ, UR4, R5 ;  /* 0x00000004ff177c19 */ /* 0x000fc60008011605 */
[----:B------:R-:W-:Y:S02]  /*5450*/  IMAD.MOV.U32 R4, RZ, RZ, R9 ;  /* 0x000000ffff047224 */ /* 0x000fe400078e0009 */
[----:B------:R-:W-:Y:S01]  /*5460*/  IMAD.MOV.U32 R5, RZ, RZ, R23 ;  /* 0x000000ffff057224 */ /* 0x000fe200078e0017 */
[----:B-12---:R-:W-:Y:S06]  /*5470*/  @!P1 BRA `(.L_x_77) ;  /* 0x0000000000289947 */ /* 0x006fec0003800000 */
[----:B------:R-:W-:Y:S02]  /*5480*/  ULDC UR4, c[0x0][0x64c] ;  /* 0x0001930000047ab9 */ /* 0x000fe40000000800 */
[----:B------:R-:W-:-:S05]  /*5490*/  IADD3 R5, P1, R9, UR4, RZ ;  /* 0x0000000409057c10 */ /* 0x000fca000ff3e0ff */
[----:B------:R-:W-:-:S04]  /*54a0*/  IMAD.X R23, RZ, RZ, R23, P1 ;  /* 0x000000ffff177224 */ /* 0x000fc800008e0617 */
[----:B------:R-:W-:-:S04]  /*54b0*/  IMAD.WIDE.U32 R6, R23, UR8, RZ ;  /* 0x0000000817067c25 */ /* 0x000fc8000f8e00ff */
[----:B------:R-:W-:-:S04]  /*54c0*/  IMAD.WIDE.U32 R6, P1, R5, UR9, R6 ;  /* 0x0000000905067c25 */ /* 0x000fc8000f820006 */
[----:B------:R-:W-:-:S04]  /*54d0*/  IMAD.WIDE.U32 R4, R5, UR8, RZ ;  /* 0x0000000805047c25 */ /* 0x000fc8000f8e00ff */
[----:B------:R-:W-:Y:S01]  /*54e0*/  IMAD.MOV.U32 R4, RZ, RZ, R7 ;  /* 0x000000ffff047224 */ /* 0x000fe200078e0007 */
[----:B------:R-:W-:Y:S01]  /*54f0*/  IADD3 RZ, P3, R5, R6, RZ ;  /* 0x0000000605ff7210 */ /* 0x000fe20007f7e0ff */
[----:B------:R-:W-:-:S04]  /*5500*/  IMAD.X R5, RZ, RZ, RZ, P1 ;  /* 0x000000ffff057224 */ /* 0x000fc800008e06ff */
[----:B------:R-:W-:-:S08]  /*5510*/  IMAD.WIDE.U32.X R4, R23, UR9, R4, P3 ;  /* 0x0000000917047c25 */ /* 0x000fd000098e0404 */
.L_x_77:
[----:B------:R-:W-:Y:S01]  /*5520*/  ISETP.NE.AND P1, PT, R16, 0x1, PT ;  /* 0x000000011000780c */ /* 0x000fe20003f25270 */
[----:B------:R-:W-:Y:S01]  /*5530*/  ULDC UR4, c[0x0][0x648] ;  /* 0x0001920000047ab9 */ /* 0x000fe20000000800 */
[----:B------:R-:W-:Y:S01]  /*5540*/  LOP3.LUT R20, R20, UR29, RZ, 0xc0, !PT ;  /* 0x0000001d14147c12 */ /* 0x000fe2000f8ec0ff */
[----:B------:R-:W-:Y:S01]  /*5550*/  IMAD.MOV R22, RZ, RZ, -R22 ;  /* 0x000000ffff167224 */ /* 0x000fe200078e0a16 */
[----:B------:R-:W-:Y:S01]  /*5560*/  SHF.R.U64 R5, R4, UR4, R5 ;  /* 0x0000000404057c19 */ /* 0x000fe20008001205 */
[----:B------:R-:W-:Y:S01]  /*5570*/  ULDC UR4, c[0x0][0x638] ;  /* 0x00018e0000047ab9 */ /* 0x000fe20000000800 */
[----:B------:R-:W-:Y:S01]  /*5580*/  LOP3.LUT R6, R3, UR13, RZ, 0xc0, !PT ;  /* 0x0000000d03067c12 */ /* 0x000fe2000f8ec0ff */
[----:B------:R-:W-:Y:S01]  /*5590*/  ULDC UR5, c[0x0][0x610] ;  /* 0x0001840000057ab9 */ /* 0x000fe20000000800 */
[----:B------:R-:W-:Y:S02]  /*55a0*/  IMAD.MOV.U32 R3, RZ, RZ, 0x1 ;  /* 0x00000001ff037424 */ /* 0x000fe400078e00ff */
[----:B------:R-:W-:-:S02]  /*55b0*/  IMAD.MOV R4, RZ, RZ, -R5 ;  /* 0x000000ffff047224 */ /* 0x000fc400078e0a05 */
[----:B------:R-:W-:Y:S02]  /*55c0*/  IMAD R20, R5, UR21, R20 ;  /* 0x0000001505147c24 */ /* 0x000fe4000f8e0214 */
[----:B------:R-:W-:Y:S02]  /*55d0*/  @P1 IMAD R15, R21, R22, R14 ;  /* 0x00000016150f1224 */ /* 0x000fe400078e020e */
[----:B------:R-:W-:Y:S01]  /*55e0*/  IMAD R9, R4, UR4, R9 ;  /* 0x0000000404097c24 */ /* 0x000fe2000f8e0209 */
[----:B------:R-:W-:Y:S01]  /*55f0*/  ULDC UR4, c[0x0][0x600] ;  /* 0x0001800000047ab9 */ /* 0x000fe20000000800 */
[----:B------:R-:W-:Y:S02]  /*5600*/  IMAD R15, R20, UR5, R15 ;  /* 0x00000005140f7c24 */ /* 0x000fe4000f8e020f */
[----:B------:R-:W-:-:S05]  /*5610*/  IMAD R20, R9, UR4, R6 ;  /* 0x0000000409147c24 */ /* 0x000fca000f8e0206 */
[----:B------:R-:W-:Y:S02]  /*5620*/  SEL R21, R20, R15, !P1 ;  /* 0x0000000f14157207 */ /* 0x000fe40004800000 */
[----:B------:R-:W-:-:S07]  /*5630*/  SEL R20, R15, R20, !P1 ;  /* 0x000000140f147207 */ /* 0x000fce0004800000 */
.L_x_75:
[----:B------:R-:W-:Y:S05]  /*5640*/  BSYNC B1 ;  /* 0x0000000000017941 */ /* 0x000fea0003800000 */
.L_x_74:
[----:B------:R-:W-:-:S13]  /*5650*/  LOP3.LUT P1, RZ, R3, 0xff, RZ, 0xc0, !PT ;  /* 0x000000ff03ff7812 */ /* 0x000fda000782c0ff */
[----:B------:R-:W-:Y:S05]  /*5660*/  @P1 BRA `(.L_x_78) ;  /* 0xfffffff000bc1947 */ /* 0x000fea000383ffff */
[----:B------:R-:W-:Y:S05]  /*5670*/  BSYNC B0 ;  /* 0x0000000000007941 */ /* 0x000fea0003800000 */
.L_x_66:
[----:B------:R-:W-:-:S03]  /*5680*/  UMOV UR4, 0xffffffff ;  /* 0xffffffff00047882 */ /* 0x000fc60000000000 */
[----:B------:R-:W-:Y:S05]  /*5690*/  BRA.DIV UR4, `(.L_x_79) ;  /* 0x0000000204d07947 */ /* 0x000fea000b800000 */
[----:B------:R-:W-:-:S13]  /*56a0*/  ELECT P6, URZ, PT ;  /* 0x00000000003f782f */ /* 0x000fda00038c0000 */
.L_x_91:
[----:B------:R-:W-:Y:S04]  /*56b0*/  BSSY B0, `(.L_x_80) ;  /* 0x0000019000007945 */ /* 0x000fe80003800000 */
[----:B------:R-:W-:Y:S05]  /*56c0*/  @!P6 BRA `(.L_x_81) ;  /* 0x00000000005ce947 */ /* 0x000fea0003800000 */
[----:B------:R-:W-:-:S04]  /*56d0*/  LOP3.LUT R18, R18, 0x2, RZ, 0xfc, !PT ;  /* 0x0000000212127812 */ /* 0x000fc800078efcff */
[----:B------:R-:W-:-:S13]  /*56e0*/  ISETP.NE.AND P0, PT, R18, 0x3, PT ;  /* 0x000000031200780c */ /* 0x000fda0003f05270 */
[----:B------:R-:W-:Y:S05]  /*56f0*/  @!P0 BRA `(.L_x_82) ;  /* 0x0000000000048947 */ /* 0x000fea0003800000 */
[----:B------:R-:W-:Y:S01]  /*5700*/  BPT.TRAP 0x1 ;  /* 0x000000040000795c */ /* 0x000fe20000300000 */
.L_x_82:
[----:B------:R-:W0:Y:S01]  /*5710*/  S2R R3, SR_CgaCtaId ;  /* 0x0000000000037919 */ /* 0x000e220000008800 */
[----:B------:R-:W-:-:S04]  /*5720*/  MOV R2, 0x400 ;  /* 0x0000040000027802 */ /* 0x000fc80000000f00 */
[----:B0-----:R-:W-:Y:S02]  /*5730*/  LEA R3, R3, R2, 0x18 ;  /* 0x0000000203037211 */ /* 0x001fe400078ec0ff */
[----:B------:R-:W-:-:S03]  /*5740*/  SHF.L.U32 R2, R0, 0x1f, RZ ;  /* 0x0000001f00027819 */ /* 0x000fc600000006ff */
[----:B------:R-:W-:-:S04]  /*5750*/  VIADD R3, R3, 0x10 ;  /* 0x0000001003037836 */ /* 0x000fc80000000000 */
[C---:B------:R-:W-:Y:S02]  /*5760*/  IMAD R7, R10.reuse, 0x8, R3 ;  /* 0x000000080a077824 */ /* 0x040fe400078e0203 */
[----:B------:R-:W-:Y:S02]  /*5770*/  VIADD R10, R10, 0x1 ;  /* 0x000000010a0a7836 */ /* 0x000fe40000000000 */
[----:B------:R-:W0:Y:S03]  /*5780*/  SYNCS.PHASECHK.TRANS64.TRYWAIT P0, [R7+URZ], R2 ;  /* 0x00000002070075a7 */ /* 0x000e26000800017f */
[----:B------:R-:W-:-:S04]  /*5790*/  ISETP.NE.AND P1, PT, R10, 0x2, PT ;  /* 0x000000020a00780c */ /* 0x000fc80003f25270 */
[----:B------:R-:W-:Y:S02]  /*57a0*/  SEL R5, RZ, 0x1, P1 ;  /* 0x00000001ff057807 */ /* 0x000fe40000800000 */
[----:B------:R-:W-:Y:S02]  /*57b0*/  SEL R10, R10, RZ, P1 ;  /* 0x000000ff0a0a7207 */ /* 0x000fe40000800000 */
[----:B------:R-:W-:Y:S01]  /*57c0*/  LOP3.LUT R0, R0, R5, RZ, 0x3c, !PT ;  /* 0x0000000500007212 */ /* 0x000fe200078e3cff */
[----:B0-----:R-:W-:Y:S06]  /*57d0*/  @!P0 BRA `(.L_x_83) ;  /* 0x0000000000a08947 */ /* 0x001fec0003800000 */
.L_x_92:
[----:B------:R-:W-:Y:S01]  /*57e0*/  IMAD R3, R10, 0x8, R3 ;  /* 0x000000080a037824 */ /* 0x000fe200078e0203 */
[----:B------:R-:W-:-:S07]  /*57f0*/  SHF.L.U32 R0, R0, 0x1f, RZ ;  /* 0x0000001f00007819 */ /* 0x000fce00000006ff */
.L_x_84:
[----:B-1----:R1:W2:Y:S02]  /*5800*/  SYNCS.PHASECHK.TRANS64.TRYWAIT P0, [R3+URZ], R0 ;  /* 0x00000000030075a7 */ /* 0x0022a4000800017f */
[----:B--2---:R-:W-:Y:S05]  /*5810*/  @!P0 NANOSLEEP.SYNCS 0x989680 ;  /* 0x009896800000895d */ /* 0x004fea0003900000 */
[----:B------:R-:W2:Y:S02]  /*5820*/  @!P0 SYNCS.PHASECHK.TRANS64 P0, [R3+URZ], R0 ;  /* 0x00000000030085a7 */ /* 0x000ea4000800007f */
[----:B--2---:R-:W-:Y:S05]  /*5830*/  @!P0 BRA `(.L_x_84) ;  /* 0xfffffffc00f08947 */ /* 0x004fea000383ffff */
.L_x_81:
[----:B------:R-:W-:Y:S05]  /*5840*/  BSYNC B0 ;  /* 0x0000000000007941 */ /* 0x000fea0003800000 */
.L_x_80:
[----:B------:R-:W-:Y:S05]  /*5850*/  EXIT ;  /* 0x000000000000794d */ /* 0x000fea0003800000 */
.L_x_17:
[----:B-1----:R1:W2:Y:S02]  /*5860*/  SYNCS.PHASECHK.TRANS64.TRYWAIT P1, [R3+URZ], R0 ;  /* 0x00000000030075a7 */ /* 0x0022a4000802017f */
[----:B--2---:R-:W-:Y:S05]  /*5870*/  @!P1 NANOSLEEP.SYNCS 0x989680 ;  /* 0x009896800000995d */ /* 0x004fea0003900000 */
[----:B------:R-:W2:Y:S02]  /*5880*/  @!P1 SYNCS.PHASECHK.TRANS64 P1, [R3+URZ], R0 ;  /* 0x00000000030095a7 */ /* 0x000ea4000802007f */
[----:B--2---:R-:W-:Y:S05]  /*5890*/  @!P1 BRA `(.L_x_17) ;  /* 0xfffffffc00f09947 */ /* 0x004fea000383ffff */
[----:B------:R-:W-:Y:S05]  /*58a0*/  BRA `(.L_x_16) ;  /* 0xffffffb800fc7947 */ /* 0x000fea000383ffff */
.L_x_22:
[----:B-1----:R-:W-:-:S04]  /*58b0*/  IMAD.U32 R4, RZ, RZ, UR4 ;  /* 0x00000004ff047e24 */ /* 0x002fc8000f8e00ff */
[----:B------:R1:W2:Y:S03]  /*58c0*/  SYNCS.PHASECHK.TRANS64.TRYWAIT P1, [R4+URZ], R3 ;  /* 0x00000003040075a7 */ /* 0x0002a6000802017f */
[----:B--2---:R-:W-:Y:S05]  /*58d0*/  @!P1 NANOSLEEP.SYNCS 0x989680 ;  /* 0x009896800000995d */ /* 0x004fea0003900000 */
[----:B------:R-:W2:Y:S02]  /*58e0*/  @!P1 SYNCS.PHASECHK.TRANS64 P1, [R4+URZ], R3 ;  /* 0x00000003040095a7 */ /* 0x000ea4000802007f */
[----:B--2---:R-:W-:Y:S05]  /*58f0*/  @!P1 BRA `(.L_x_22) ;  /* 0xfffffffc00ec9947 */ /* 0x004fea000383ffff */
[----:B------:R-:W-:Y:S05]  /*5900*/  BRA `(.L_x_21) ;  /* 0xffffffc400207947 */ /* 0x000fea000383ffff */
.L_x_67:
[----:B------:R-:W-:Y:S01]  /*5910*/  BSSY B1, `(.L_x_85) ;  /* 0x0000006000017945 */ /* 0x000fe20003800000 */
[----:B------:R-:W-:-:S07]  /*5920*/  IMAD.MOV.U32 R15, RZ, RZ, -0x1 ;  /* 0xffffffffff0f7424 */ /* 0x000fce00078e00ff */
[----:B------:R-:W-:Y:S05]  /*5930*/  WARPSYNC.COLLECTIVE R15, `(.L_x_86) ;  /* 0x000000000f0c7348 */ /* 0x000fea0003c00000 */
[----:B------:R-:W-:Y:S02]  /*5940*/  ELECT P6, UR62, PT ;  /* 0x00000000003e782f */ /* 0x000fe400038c0000 */
[----:B------:R-:W-:Y:S01]  /*5950*/  MOV R14, UR62 ;  /* 0x0000003e000e7c02 */ /* 0x000fe20008000f00 */
[----:B------:R-:W-:Y:S10]  /*5960*/  ENDCOLLECTIVE ;  /* 0x000000000000791b */ /* 0x000ff40003800000 */
.L_x_86:
[----:B------:R-:W-:Y:S05]  /*5970*/  BSYNC B1 ;  /* 0x0000000000017941 */ /* 0x000fea0003800000 */
.L_x_85:
[----:B------:R-:W-:Y:S05]  /*5980*/  BRA `(.L_x_87) ;  /* 0xfffffff000007947 */ /* 0x000fea000383ffff */
.L_x_70:
[----:B-1----:R1:W2:Y:S02]  /*5990*/  SYNCS.PHASECHK.TRANS64.TRYWAIT P1, [R9+URZ+0x10], R6 ;  /* 0x00001006090075a7 */ /* 0x0022a4000802017f */
[----:B--2---:R-:W-:Y:S05]  /*59a0*/  @!P1 NANOSLEEP.SYNCS 0x989680 ;  /* 0x009896800000995d */ /* 0x004fea0003900000 */
[----:B------:R-:W2:Y:S02]  /*59b0*/  @!P1 SYNCS.PHASECHK.TRANS64 P1, [R9+URZ+0x10], R6 ;  /* 0x00001006090095a7 */ /* 0x000ea4000802007f */
[----:B--2---:R-:W-:Y:S05]  /*59c0*/  @!P1 BRA `(.L_x_70) ;  /* 0xfffffffc00f09947 */ /* 0x004fea000383ffff */
[----:B------:R-:W-:Y:S05]  /*59d0*/  BRA `(.L_x_88) ;  /* 0xfffffff000347947 */ /* 0x000fea000383ffff */
.L_x_79:
[----:B------:R-:W-:Y:S01]  /*59e0*/  BSSY B0, `(.L_x_89) ;  /* 0x0000006000007945 */ /* 0x000fe20003800000 */
[----:B------:R-:W-:-:S07]  /*59f0*/  IMAD.MOV.U32 R15, RZ, RZ, -0x1 ;  /* 0xffffffffff0f7424 */ /* 0x000fce00078e00ff */
[----:B------:R-:W-:Y:S05]  /*5a00*/  WARPSYNC.COLLECTIVE R15, `(.L_x_90) ;  /* 0x000000000f0c7348 */ /* 0x000fea0003c00000 */
[----:B------:R-:W-:Y:S02]  /*5a10*/  ELECT P6, UR62, PT ;  /* 0x00000000003e782f */ /* 0x000fe400038c0000 */
[----:B------:R-:W-:Y:S01]  /*5a20*/  MOV R14, UR62 ;  /* 0x0000003e000e7c02 */ /* 0x000fe20008000f00 */
[----:B------:R-:W-:Y:S10]  /*5a30*/  ENDCOLLECTIVE ;  /* 0x000000000000791b */ /* 0x000ff40003800000 */
.L_x_90:
[----:B------:R-:W-:Y:S05]  /*5a40*/  BSYNC B0 ;  /* 0x0000000000007941 */ /* 0x000fea0003800000 */
.L_x_89:
[----:B------:R-:W-:Y:S05]  /*5a50*/  BRA `(.L_x_91) ;  /* 0xfffffffc00147947 */ /* 0x000fea000383ffff */
.L_x_83:
[----:B0-----:R0:W1:Y:S02]  /*5a60*/  SYNCS.PHASECHK.TRANS64.TRYWAIT P0, [R7+URZ], R2 ;  /* 0x00000002070075a7 */ /* 0x001064000800017f */
[----:B-1----:R-:W-:Y:S05]  /*5a70*/  @!P0 NANOSLEEP.SYNCS 0x989680 ;  /* 0x009896800000895d */ /* 0x002fea0003900000 */
[----:B------:R-:W1:Y:S02]  /*5a80*/  @!P0 SYNCS.PHASECHK.TRANS64 P0, [R7+URZ], R2 ;  /* 0x00000002070085a7 */ /* 0x000e64000800007f */
[----:B-1----:R-:W-:Y:S05]  /*5a90*/  @!P0 BRA `(.L_x_83) ;  /* 0xfffffffc00f08947 */ /* 0x002fea000383ffff */
[----:B------:R-:W-:Y:S05]  /*5aa0*/  BRA `(.L_x_92) ;  /* 0xfffffffc004c7947 */ /* 0x000fea000383ffff */
.L_x_93:
[----:B------:R-:W-:-:S00]  /*5ab0*/  BRA `(.L_x_93) ;  /* 0xfffffffc00fc7947 */ /* 0x000fc0000383ffff */
[----:B------:R-:W-:-:S00]  /*5ac0*/  NOP ;  /* 0x0000000000007918 */ /* 0x000fc00000000000 */
        /* <DEDUP_REMOVED lines=11> */
.L_x_94:


//--------------------- .nv.global.init           --------------------------
	.section	.nv.global.init,"aw",@progbits
.nv.global.init:
	.type		$str$22,@object
	.size		$str$22,($str$23 - $str$22)
$str$22:
        /*0000*/ 	.byte	0x6b, 0x5f, 0x74, 0x69, 0x6c, 0x65, 0x5f, 0x63, 0x6f, 0x75, 0x6e, 0x74, 0x20, 0x3e, 0x3d, 0x20
        /*0010*/ 	.byte	0x31, 0x00
	.type		$str$23,@object
	.size		$str$23,(__unnamed_1 - $str$23)
$str$23:
        /*0012*/ 	.byte	0x2f, 0x74, 0x6d, 0x70, 0x2f, 0x63, 0x75, 0x74, 0x6c, 0x61, 0x73, 0x73, 0x5f, 0x73, 0x77, 0x65
        /*0022*/ 	.byte	0x65, 0x70, 0x5f, 0x73, 0x72, 0x63, 0x2f, 0x69, 0x6e, 0x63, 0x6c, 0x75, 0x64, 0x65, 0x2f, 0x63
        /*0032*/ 	.byte	0x75, 0x74, 0x6c, 0x61, 0x73, 0x73, 0x2f, 0x67, 0x65, 0x6d, 0x6d, 0x2f, 0x63, 0x6f, 0x6c, 0x6c
        /*0042*/ 	.byte	0x65, 0x63, 0x74, 0x69, 0x76, 0x65, 0x2f, 0x73, 0x6d, 0x39, 0x30, 0x5f, 0x6d, 0x6d, 0x61, 0x5f
        /*0052*/ 	.byte	0x74, 0x6d, 0x61, 0x5f, 0x67, 0x6d, 0x6d, 0x61, 0x5f, 0x73, 0x73, 0x5f, 0x77, 0x61, 0x72, 0x70
        /*0062*/ 	.byte	0x73, 0x70, 0x65, 0x63, 0x69, 0x61, 0x6c, 0x69, 0x7a, 0x65, 0x64, 0x2e, 0x68, 0x70, 0x70, 0x00
	.type		__unnamed_1,@object
	.size		__unnamed_1,(.L_0 - __unnamed_1)
__unnamed_1:
        /*0072*/ 	.byte	0x76, 0x6f, 0x69, 0x64, 0x20, 0x63, 0x75, 0x74, 0x6c, 0x61, 0x73, 0x73, 0x3a, 0x3a, 0x67, 0x65
        /* <DEDUP_REMOVED lines=180> */
        /*0bc2*/ 	.byte	0x79, 0x5d, 0x00
.L_0:


//--------------------- .nv.shared._ZN7cutlass13device_kernelINS_4gemm6kernel13GemmUniversalIN4cute5tupleIJiiiiEEENS1_10collective13CollectiveMmaINS1_34MainloopSm90TmaGmmaWarpSpecializedILi2ENS5_IJNS4_1CILi1EEESB_SB_EEENS1_35KernelTmaWarpSpecializedCooperativeEEENS5_IJNSA_ILi128EEENSA_ILi32EEENSA_ILi256EEEEEENS_10bfloat16_tENS5_IJlSB_lEEESJ_SK_NS4_8TiledMMAINS4_8MMA_AtomIJNS4_4SM904GMMA27MMA_64x32x16_F32BF16BF16_SSILNSO_5MajorE0ELSQ_0ELNSO_7ScaleInE1ELSR_1EEEEEENS4_6LayoutINS5_IJNSA_ILi2EEESB_SB_EEENS5_IJSB_NSA_ILi0EEESX_EEEEENS5_IJNS4_10UnderscoreES10_S10_EEEEENS4_13SM90_TMA_LOADENS4_14ComposedLayoutINS4_7SwizzleILi3ELi4ELi3EEENS4_18smem_ptr_flag_bitsILi16EEENSU_INS5_IJNSA_ILi8EEENSA_ILi64EEEEEENS5_IJS1A_SB_EEEEEEEvNS4_8identityES13_S1E_vS1F_EENS_8epilogue10collective6detail29Sm90TmaWarpSpecializedAdapterINS1I_15DefaultEpilogueISJ_SK_SK_NS1H_6thread17LinearCombinationISJ_Li1EffLNS1M_9ScaleType4KindE0ELNS_15FloatRoundStyleE2ESJ_EENS1_15EpilogueDefaultEEEEEvvEEEEvNT_6ParamsE --------------------------
	.section	.nv.shared._ZN7cutlass13device_kernelINS_4gemm6kernel13GemmUniversalIN4cute5tupleIJiiiiEEENS1_10collective13CollectiveMmaINS1_34MainloopSm90TmaGmmaWarpSpecializedILi2ENS5_IJNS4_1CILi1EEESB_SB_EEENS1_35KernelTmaWarpSpecializedCooperativeEEENS5_IJNSA_ILi128EEENSA_ILi32EEENSA_ILi256EEEEEENS_10bfloat16_tENS5_IJlSB_lEEESJ_SK_NS4_8TiledMMAINS4_8MMA_AtomIJNS4_4SM904GMMA27MMA_64x32x16_F32BF16BF16_SSILNSO_5MajorE0ELSQ_0ELNSO_7ScaleInE1ELSR_1EEEEEENS4_6LayoutINS5_IJNSA_ILi2EEESB_SB_EEENS5_IJSB_NSA_ILi0EEESX_EEEEENS5_IJNS4_10UnderscoreES10_S10_EEEEENS4_13SM90_TMA_LOADENS4_14ComposedLayoutINS4_7SwizzleILi3ELi4ELi3EEENS4_18smem_ptr_flag_bitsILi16EEENSU_INS5_IJNSA_ILi8EEENSA_ILi64EEEEEENS5_IJS1A_SB_EEEEEEEvNS4_8identityES13_S1E_vS1F_EENS_8epilogue10collective6detail29Sm90TmaWarpSpecializedAdapterINS1I_15DefaultEpilogueISJ_SK_SK_NS1H_6thread17LinearCombinationISJ_Li1EffLNS1M_9ScaleType4KindE0ELNS_15FloatRoundStyleE2ESJ_EENS1_15EpilogueDefaultEEEEEvvEEEEvNT_6ParamsE,"aw",@nobits
	.sectionflags	@""
	.align	16
	.zero		1024


//--------------------- .nv.shared.reserved.0     --------------------------
	.section	.nv.shared.reserved.0,"aw",@nobits
	.weak		__nv_reservedSMEM_offset_0_alias
	.size		__nv_reservedSMEM_offset_0_alias, 0, 0
	.other		__nv_reservedSMEM_offset_0_alias,@"STO_CUDA_RESERVED_SHARED STV_DEFAULT"
__nv_reservedSMEM_offset_0_alias:
	.zero		0


//--------------------- .nv.global                --------------------------
	.section	.nv.global,"aw",@nobits
.nv.global:
	.type		_ZN39_INTERNAL_68bef4c8_4_k_cu_5e3a220f_60854cute1_E,@object
	.size		_ZN39_INTERNAL_68bef4c8_4_k_cu_5e3a220f_60854cute1_E,(_ZN39_INTERNAL_68bef4c8_4_k_cu_5e3a220f_60854cuda3std3__45__cpo6cbeginE - _ZN39_INTERNAL_68bef4c8_4_k_cu_5e3a220f_60854cute1_E)
_ZN39_INTERNAL_68bef4c8_4_k_cu_5e3a220f_60854cute1_E:
	.zero		1
	.type		_ZN39_INTERNAL_68bef4c8_4_k_cu_5e3a220f_60854cuda3std3__45__cpo6cbeginE,@object
	.size		_ZN39_INTERNAL_68bef4c8_4_k_cu_5e3a220f_60854cuda3std3__45__cpo6cbeginE,(_ZN39_INTERNAL_68bef4c8_4_k_cu_5e3a220f_60854cuda3std3__48in_placeE - _ZN39_INTERNAL_68bef4c8_4_k_cu_5e3a220f_60854cuda3std3__45__cpo6cbeginE)
_ZN39_INTERNAL_68bef4c8_4_k_cu_5e3a220f_60854cuda3std3__45__cpo6cbeginE:
	.zero		1
	.type		_ZN39_INTERNAL_68bef4c8_4_k_cu_5e3a220f_60854cuda3std3__48in_placeE,@object
	.size		_ZN39_INTERNAL_68bef4c8_4_k_cu_5e3a220f_60854cuda3std3__48in_placeE,(_ZN39_INTERNAL_68bef4c8_4_k_cu_5e3a220f_60854cuda3std6ranges3__45__cpo9iter_moveE - _ZN39_INTERNAL_68bef4c8_4_k_cu_5e3a220f_60854cuda3std3__48in_placeE)
_ZN39_INTERNAL_68bef4c8_4_k_cu_5e3a220f_60854cuda3std3__48in_placeE:
	.zero		1
	.type		_ZN39_INTERNAL_68bef4c8_4_k_cu_5e3a220f_60854cuda3std6ranges3__45__cpo9iter_moveE,@object
	.size		_ZN39_INTERNAL_68bef4c8_4_k_cu_5e3a220f_60854cuda3std6ranges3__45__cpo9iter_moveE,(_ZN39_INTERNAL_68bef4c8_4_k_cu_5e3a220f_60854cuda3std3__45__cpo5beginE - _ZN39_INTERNAL_68bef4c8_4_k_cu_5e3a220f_60854cuda3std6ranges3__45__cpo9iter_moveE)
_ZN39_INTERNAL_68bef4c8_4_k_cu_5e3a220f_60854cuda3std6ranges3__45__cpo9iter_moveE:
	.zero		1
	.type		_ZN39_INTERNAL_68bef4c8_4_k_cu_5e3a220f_60854cuda3std3__45__cpo5beginE,@object
	.size		_ZN39_INTERNAL_68bef4c8_4_k_cu_5e3a220f_60854cuda3std3__45__cpo5beginE,(_ZN39_INTERNAL_68bef4c8_4_k_cu_5e3a220f_60854cuda3std3__441_GLOBAL__N__68bef4c8_4_k_cu_5e3a220f_60856ignoreE - _ZN39_INTERNAL_68bef4c8_4_k_cu_5e3a220f_60854cuda3std3__45__cpo5beginE)
_ZN39_INTERNAL_68bef4c8_4_k_cu_5e3a220f_60854cuda3std3__45__cpo5beginE:
	.zero		1
	.type		_ZN39_INTERNAL_68bef4c8_4_k_cu_5e3a220f_60854cuda3std3__441_GLOBAL__N__68bef4c8_4_k_cu_5e3a220f_60856ignoreE,@object
	.size		_ZN39_INTERNAL_68bef4c8_4_k_cu_5e3a220f_60854cuda3std3__441_GLOBAL__N__68bef4c8_4_k_cu_5e3a220f_60856ignoreE,(_ZN39_INTERNAL_68bef4c8_4_k_cu_5e3a220f_60854cute7productE - _ZN39_INTERNAL_68bef4c8_4_k_cu_5e3a220f_60854cuda3std3__441_GLOBAL__N__68bef4c8_4_k_cu_5e3a220f_60856ignoreE)
_ZN39_INTERNAL_68bef4c8_4_k_cu_5e3a220f_60854cuda3std3__441_GLOBAL__N__68bef4c8_4_k_cu_5e3a220f_60856ignoreE:
	.zero		1
	.type		_ZN39_INTERNAL_68bef4c8_4_k_cu_5e3a220f_60854cute7productE,@object
	.size		_ZN39_INTERNAL_68bef4c8_4_k_cu_5e3a220f_60854cute7productE,(_ZN39_INTERNAL_68bef4c8_4_k_cu_5e3a220f_60854cuda3std3__45__cpo3endE - _ZN39_INTERNAL_68bef4c8_4_k_cu_5e3a220f_60854cute7productE)
_ZN39_INTERNAL_68bef4c8_4_k_cu_5e3a220f_60854cute7productE:
	.zero		1
	.type		_ZN39_INTERNAL_68bef4c8_4_k_cu_5e3a220f_60854cuda3std3__45__cpo3endE,@object
	.size		_ZN39_INTERNAL_68bef4c8_4_k_cu_5e3a220f_60854cuda3std3__45__cpo3endE,(_ZN39_INTERNAL_68bef4c8_4_k_cu_5e3a220f_60854cuda3std3__419piecewise_constructE - _ZN39_INTERNAL_68bef4c8_4_k_cu_5e3a220f_60854cuda3std3__45__cpo3endE)
_ZN39_INTERNAL_68bef4c8_4_k_cu_5e3a220f_60854cuda3std3__45__cpo3endE:
	.zero		1
	.type		_ZN39_INTERNAL_68bef4c8_4_k_cu_5e3a220f_60854cuda3std3__419piecewise_constructE,@object
	.size		_ZN39_INTERNAL_68bef4c8_4_k_cu_5e3a220f_60854cuda3std3__419piecewise_constructE,(_ZN39_INTERNAL_68bef4c8_4_k_cu_5e3a220f_60854cuda3std3__45__cpo4cendE - _ZN39_INTERNAL_68bef4c8_4_k_cu_5e3a220f_60854cuda3std3__419piecewise_constructE)
_ZN39_INTERNAL_68bef4c8_4_k_cu_5e3a220f_60854cuda3std3__419piecewise_constructE:
	.zero		1
	.type		_ZN39_INTERNAL_68bef4c8_4_k_cu_5e3a220f_60854cuda3std3__45__cpo4cendE,@object
	.size		_ZN39_INTERNAL_68bef4c8_4_k_cu_5e3a220f_60854cuda3std3__45__cpo4cendE,(_ZN39_INTERNAL_68bef4c8_4_k_cu_5e3a220f_60854cuda3std6ranges3__45__cpo4swapE - _ZN39_INTERNAL_68bef4c8_4_k_cu_5e3a220f_60854cuda3std3__45__cpo4cendE)
_ZN39_INTERNAL_68bef4c8_4_k_cu_5e3a220f_60854cuda3std3__45__cpo4cendE:
	.zero		1
	.type		_ZN39_INTERNAL_68bef4c8_4_k_cu_5e3a220f_60854cuda3std6ranges3__45__cpo4swapE,@object
	.size		_ZN39_INTERNAL_68bef4c8_4_k_cu_5e3a220f_60854cuda3std6ranges3__45__cpo4swapE,(.L_8 - _ZN39_INTERNAL_68bef4c8_4_k_cu_5e3a220f_60854cuda3std6ranges3__45__cpo4swapE)
_ZN39_INTERNAL_68bef4c8_4_k_cu_5e3a220f_60854cuda3std6ranges3__45__cpo4swapE:
	.zero		1
.L_8:


//--------------------- .nv.constant0._ZN7cutlass13device_kernelINS_4gemm6kernel13GemmUniversalIN4cute5tupleIJiiiiEEENS1_10collective13CollectiveMmaINS1_34MainloopSm90TmaGmmaWarpSpecializedILi2ENS5_IJNS4_1CILi1EEESB_SB_EEENS1_35KernelTmaWarpSpecializedCooperativeEEENS5_IJNSA_ILi128EEENSA_ILi32EEENSA_ILi256EEEEEENS_10bfloat16_tENS5_IJlSB_lEEESJ_SK_NS4_8TiledMMAINS4_8MMA_AtomIJNS4_4SM904GMMA27MMA_64x32x16_F32BF16BF16_SSILNSO_5MajorE0ELSQ_0ELNSO_7ScaleInE1ELSR_1EEEEEENS4_6LayoutINS5_IJNSA_ILi2EEESB_SB_EEENS5_IJSB_NSA_ILi0EEESX_EEEEENS5_IJNS4_10UnderscoreES10_S10_EEEEENS4_13SM90_TMA_LOADENS4_14ComposedLayoutINS4_7SwizzleILi3ELi4ELi3EEENS4_18smem_ptr_flag_bitsILi16EEENSU_INS5_IJNSA_ILi8EEENSA_ILi64EEEEEENS5_IJS1A_SB_EEEEEEEvNS4_8identityES13_S1E_vS1F_EENS_8epilogue10collective6detail29Sm90TmaWarpSpecializedAdapterINS1I_15DefaultEpilogueISJ_SK_SK_NS1H_6thread17LinearCombinationISJ_Li1EffLNS1M_9ScaleType4KindE0ELNS_15FloatRoundStyleE2ESJ_EENS1_15EpilogueDefaultEEEEEvvEEEEvNT_6ParamsE --------------------------
	.section	.nv.constant0._ZN7cutlass13device_kernelINS_4gemm6kernel13GemmUniversalIN4cute5tupleIJiiiiEEENS1_10collective13CollectiveMmaINS1_34MainloopSm90TmaGmmaWarpSpecializedILi2ENS5_IJNS4_1CILi1EEESB_SB_EEENS1_35KernelTmaWarpSpecializedCooperativeEEENS5_IJNSA_ILi128EEENSA_ILi32EEENSA_ILi256EEEEEENS_10bfloat16_tENS5_IJlSB_lEEESJ_SK_NS4_8TiledMMAINS4_8MMA_AtomIJNS4_4SM904GMMA27MMA_64x32x16_F32BF16BF16_SSILNSO_5MajorE0ELSQ_0ELNSO_7ScaleInE1ELSR_1EEEEEENS4_6LayoutINS5_IJNSA_ILi2EEESB_SB_EEENS5_IJSB_NSA_ILi0EEESX_EEEEENS5_IJNS4_10UnderscoreES10_S10_EEEEENS4_13SM90_TMA_LOADENS4_14ComposedLayoutINS4_7SwizzleILi3ELi4ELi3EEENS4_18smem_ptr_flag_bitsILi16EEENSU_INS5_IJNSA_ILi8EEENSA_ILi64EEEEEENS5_IJS1A_SB_EEEEEEEvNS4_8identityES13_S1E_vS1F_EENS_8epilogue10collective6detail29Sm90TmaWarpSpecializedAdapterINS1I_15DefaultEpilogueISJ_SK_SK_NS1H_6thread17LinearCombinationISJ_Li1EffLNS1M_9ScaleType4KindE0ELNS_15FloatRoundStyleE2ESJ_EENS1_15EpilogueDefaultEEEEEvvEEEEvNT_6ParamsE,"a",@progbits
	.sectionflags	@""
	.align	4
.nv.constant0._ZN7cutlass13device_kernelINS_4gemm6kernel13GemmUniversalIN4cute5tupleIJiiiiEEENS1_10collective13CollectiveMmaINS1_34MainloopSm90TmaGmmaWarpSpecializedILi2ENS5_IJNS4_1CILi1EEESB_SB_EEENS1_35KernelTmaWarpSpecializedCooperativeEEENS5_IJNSA_ILi128EEENSA_ILi32EEENSA_ILi256EEEEEENS_10bfloat16_tENS5_IJlSB_lEEESJ_SK_NS4_8TiledMMAINS4_8MMA_AtomIJNS4_4SM904GMMA27MMA_64x32x16_F32BF16BF16_SSILNSO_5MajorE0ELSQ_0ELNSO_7ScaleInE1ELSR_1EEEEEENS4_6LayoutINS5_IJNSA_ILi2EEESB_SB_EEENS5_IJSB_NSA_ILi0EEESX_EEEEENS5_IJNS4_10UnderscoreES10_S10_EEEEENS4_13SM90_TMA_LOADENS4_14ComposedLayoutINS4_7SwizzleILi3ELi4ELi3EEENS4_18smem_ptr_flag_bitsILi16EEENSU_INS5_IJNSA_ILi8EEENSA_ILi64EEEEEENS5_IJS1A_SB_EEEEEEEvNS4_8identityES13_S1E_vS1F_EENS_8epilogue10collective6detail29Sm90TmaWarpSpecializedAdapterINS1I_15DefaultEpilogueISJ_SK_SK_NS1H_6thread17LinearCombinationISJ_Li1EffLNS1M_9ScaleType4KindE0ELNS_15FloatRoundStyleE2ESJ_EENS1_15EpilogueDefaultEEEEEvvEEEEvNT_6ParamsE:
	.zero		1664


//--------------------- SYMBOLS --------------------------

	.type		.nv.reservedSmem.offset0,@object
	.size		.nv.reservedSmem.offset0,0x4
	.type		__assertfail,@function
